	.target	sm_90a

	.elftype	@"ET_EXEC"


//--------------------- .note.nv.tkinfo           --------------------------
	.section	.note.nv.tkinfo,"",@"SHT_NOTE"
	.sectionflags	@"SHF_NOTE_NV_TKINFO"
	.tkinfo
        /*0018*/ 	.word	0x00000002
        /*0030*/ 	.string	""
        /*0030*/ 	.string	"ptxas"
        /*0030*/ 	.string	"Cuda compilation tools, release 13.0, V13.0.88"
        /*0030*/ 	.string	"Build cuda_13.0.r13.0/compiler.36424714_0"
        /*0030*/ 	.string	"-arch sm_90a -m 64 "



//--------------------- .note.nv.cuinfo           --------------------------
	.section	.note.nv.cuinfo,"",@"SHT_NOTE"
	.sectionflags	@"SHF_NOTE_NV_CUINFO"
        /*0018*/ 	.short	0x0002
        /*001a*/ 	.short	0x005a
        /*001c*/ 	.short	0x0082
	.zero		2


//--------------------- .nv.info                  --------------------------
	.section	.nv.info,"",@"SHT_CUDA_INFO"
	.align	4


	//----- nvinfo : EIATTR_REGCOUNT
	.align		4
        /*0000*/ 	.byte	0x04, 0x2f
        /*0002*/ 	.short	(.L_15 - .L_14)
	.align		4
.L_14:
        /*0004*/ 	.word	index@(_ZN7cutlass13device_kernelINS_4gemm6kernel13GemmUniversalIN4cute5tupleIJiiiiEEENS1_10collective13CollectiveMmaINS1_34MainloopSm90TmaGmmaWarpSpecializedILi9ENS5_IJNS4_1CILi1EEESB_SB_EEENS1_35KernelTmaWarpSpecializedCooperativeEEENS5_IJNSA_ILi128EEENSA_ILi64EEESG_EEENS_6half_tENS5_IJlSB_lEEESI_SJ_NS4_8TiledMMAINS4_8MMA_AtomIJNS4_4SM904GMMA25MMA_64x64x16_F32F16F16_SSILNSN_5MajorE0ELSP_0ELNSN_7ScaleInE1ELSQ_1EEEEEENS4_6LayoutINS5_IJNSA_ILi2EEESB_SB_EEENS5_IJSB_NSA_ILi0EEESW_EEEEENS5_IJNS4_10UnderscoreESZ_SZ_EEEEENS4_13SM90_TMA_LOADENS4_14ComposedLayoutINS4_7SwizzleILi3ELi4ELi3EEENS4_18smem_ptr_flag_bitsILi16EEENST_INS5_IJNSA_ILi8EEESG_EEENS5_IJSG_SB_EEEEEEEvNS4_8identityES12_S1C_vS1D_EENS_8epilogue10collective6detail29Sm90TmaWarpSpecializedAdapterINS1G_15DefaultEpilogueISI_SJ_SJ_NS1F_6thread17LinearCombinationISI_Li1EffLNS1K_9ScaleType4KindE0ELNS_15FloatRoundStyleE2ESI_EENS1_15EpilogueDefaultEEEEEvvEEEEvNT_6ParamsE)
        /*0008*/ 	.word	0x000000a8


	//----- nvinfo : EIATTR_FRAME_SIZE
	.align		4
.L_15:
        /*000c*/ 	.byte	0x04, 0x11
        /*000e*/ 	.short	(.L_17 - .L_16)
	.align		4
.L_16:
        /*0010*/ 	.word	index@(_ZN7cutlass13device_kernelINS_4gemm6kernel13GemmUniversalIN4cute5tupleIJiiiiEEENS1_10collective13CollectiveMmaINS1_34MainloopSm90TmaGmmaWarpSpecializedILi9ENS5_IJNS4_1CILi1EEESB_SB_EEENS1_35KernelTmaWarpSpecializedCooperativeEEENS5_IJNSA_ILi128EEENSA_ILi64EEESG_EEENS_6half_tENS5_IJlSB_lEEESI_SJ_NS4_8TiledMMAINS4_8MMA_AtomIJNS4_4SM904GMMA25MMA_64x64x16_F32F16F16_SSILNSN_5MajorE0ELSP_0ELNSN_7ScaleInE1ELSQ_1EEEEEENS4_6LayoutINS5_IJNSA_ILi2EEESB_SB_EEENS5_IJSB_NSA_ILi0EEESW_EEEEENS5_IJNS4_10UnderscoreESZ_SZ_EEEEENS4_13SM90_TMA_LOADENS4_14ComposedLayoutINS4_7SwizzleILi3ELi4ELi3EEENS4_18smem_ptr_flag_bitsILi16EEENST_INS5_IJNSA_ILi8EEESG_EEENS5_IJSG_SB_EEEEEEEvNS4_8identityES12_S1C_vS1D_EENS_8epilogue10collective6detail29Sm90TmaWarpSpecializedAdapterINS1G_15DefaultEpilogueISI_SJ_SJ_NS1F_6thread17LinearCombinationISI_Li1EffLNS1K_9ScaleType4KindE0ELNS_15FloatRoundStyleE2ESI_EENS1_15EpilogueDefaultEEEEEvvEEEEvNT_6ParamsE)
        /*0014*/ 	.word	0x00000000


	//----- nvinfo : EIATTR_MIN_STACK_SIZE
	.align		4
.L_17:
        /*0018*/ 	.byte	0x04, 0x12
        /*001a*/ 	.short	(.L_19 - .L_18)
	.align		4
.L_18:
        /*001c*/ 	.word	index@(_ZN7cutlass13device_kernelINS_4gemm6kernel13GemmUniversalIN4cute5tupleIJiiiiEEENS1_10collective13CollectiveMmaINS1_34MainloopSm90TmaGmmaWarpSpecializedILi9ENS5_IJNS4_1CILi1EEESB_SB_EEENS1_35KernelTmaWarpSpecializedCooperativeEEENS5_IJNSA_ILi128EEENSA_ILi64EEESG_EEENS_6half_tENS5_IJlSB_lEEESI_SJ_NS4_8TiledMMAINS4_8MMA_AtomIJNS4_4SM904GMMA25MMA_64x64x16_F32F16F16_SSILNSN_5MajorE0ELSP_0ELNSN_7ScaleInE1ELSQ_1EEEEEENS4_6LayoutINS5_IJNSA_ILi2EEESB_SB_EEENS5_IJSB_NSA_ILi0EEESW_EEEEENS5_IJNS4_10UnderscoreESZ_SZ_EEEEENS4_13SM90_TMA_LOADENS4_14ComposedLayoutINS4_7SwizzleILi3ELi4ELi3EEENS4_18smem_ptr_flag_bitsILi16EEENST_INS5_IJNSA_ILi8EEESG_EEENS5_IJSG_SB_EEEEEEEvNS4_8identityES12_S1C_vS1D_EENS_8epilogue10collective6detail29Sm90TmaWarpSpecializedAdapterINS1G_15DefaultEpilogueISI_SJ_SJ_NS1F_6thread17LinearCombinationISI_Li1EffLNS1K_9ScaleType4KindE0ELNS_15FloatRoundStyleE2ESI_EENS1_15EpilogueDefaultEEEEEvvEEEEvNT_6ParamsE)
        /*0020*/ 	.word	0x00000000
.L_19:


//--------------------- .nv.compat                --------------------------
	.section	.nv.compat,"",@"SHT_CUDA_COMPAT_INFO"
	.align	4
        /*0000*/ 	.byte	0x02, 0x09, 0x01, 0x00, 0x02, 0x02, 0x04, 0x00, 0x02, 0x05, 0x05, 0x00, 0x03, 0x07, 0x01, 0x01
        /*0010*/ 	.byte	0x02, 0x03, 0x01, 0x00, 0x02, 0x06, 0x01, 0x00, 0x04, 0x0b, 0x08, 0x00, 0x00, 0x00, 0x00, 0x00
        /*0020*/ 	.byte	0x00, 0x00, 0x00, 0x00


//--------------------- .nv.info._ZN7cutlass13device_kernelINS_4gemm6kernel13GemmUniversalIN4cute5tupleIJiiiiEEENS1_10collective13CollectiveMmaINS1_34MainloopSm90TmaGmmaWarpSpecializedILi9ENS5_IJNS4_1CILi1EEESB_SB_EEENS1_35KernelTmaWarpSpecializedCooperativeEEENS5_IJNSA_ILi128EEENSA_ILi64EEESG_EEENS_6half_tENS5_IJlSB_lEEESI_SJ_NS4_8TiledMMAINS4_8MMA_AtomIJNS4_4SM904GMMA25MMA_64x64x16_F32F16F16_SSILNSN_5MajorE0ELSP_0ELNSN_7ScaleInE1ELSQ_1EEEEEENS4_6LayoutINS5_IJNSA_ILi2EEESB_SB_EEENS5_IJSB_NSA_ILi0EEESW_EEEEENS5_IJNS4_10UnderscoreESZ_SZ_EEEEENS4_13SM90_TMA_LOADENS4_14ComposedLayoutINS4_7SwizzleILi3ELi4ELi3EEENS4_18smem_ptr_flag_bitsILi16EEENST_INS5_IJNSA_ILi8EEESG_EEENS5_IJSG_SB_EEEEEEEvNS4_8identityES12_S1C_vS1D_EENS_8epilogue10collective6detail29Sm90TmaWarpSpecializedAdapterINS1G_15DefaultEpilogueISI_SJ_SJ_NS1F_6thread17LinearCombinationISI_Li1EffLNS1K_9ScaleType4KindE0ELNS_15FloatRoundStyleE2ESI_EENS1_15EpilogueDefaultEEEEEvvEEEEvNT_6ParamsE --------------------------
	.section	.nv.info._ZN7cutlass13device_kernelINS_4gemm6kernel13GemmUniversalIN4cute5tupleIJiiiiEEENS1_10collective13CollectiveMmaINS1_34MainloopSm90TmaGmmaWarpSpecializedILi9ENS5_IJNS4_1CILi1EEESB_SB_EEENS1_35KernelTmaWarpSpecializedCooperativeEEENS5_IJNSA_ILi128EEENSA_ILi64EEESG_EEENS_6half_tENS5_IJlSB_lEEESI_SJ_NS4_8TiledMMAINS4_8MMA_AtomIJNS4_4SM904GMMA25MMA_64x64x16_F32F16F16_SSILNSN_5MajorE0ELSP_0ELNSN_7ScaleInE1ELSQ_1EEEEEENS4_6LayoutINS5_IJNSA_ILi2EEESB_SB_EEENS5_IJSB_NSA_ILi0EEESW_EEEEENS5_IJNS4_10UnderscoreESZ_SZ_EEEEENS4_13SM90_TMA_LOADENS4_14ComposedLayoutINS4_7SwizzleILi3ELi4ELi3EEENS4_18smem_ptr_flag_bitsILi16EEENST_INS5_IJNSA_ILi8EEESG_EEENS5_IJSG_SB_EEEEEEEvNS4_8identityES12_S1C_vS1D_EENS_8epilogue10collective6detail29Sm90TmaWarpSpecializedAdapterINS1G_15DefaultEpilogueISI_SJ_SJ_NS1F_6thread17LinearCombinationISI_Li1EffLNS1K_9ScaleType4KindE0ELNS_15FloatRoundStyleE2ESI_EENS1_15EpilogueDefaultEEEEEvvEEEEvNT_6ParamsE,"",@"SHT_CUDA_INFO"
	.sectionflags	@""
	.align	4


	//----- nvinfo : EIATTR_CUDA_API_VERSION
	.align		4
        /*0000*/ 	.byte	0x04, 0x37
        /*0002*/ 	.short	(.L_21 - .L_20)
.L_20:
        /*0004*/ 	.word	0x00000082


	//----- nvinfo : EIATTR_KPARAM_INFO
	.align		4
.L_21:
        /*0008*/ 	.byte	0x04, 0x17
        /*000a*/ 	.short	(.L_23 - .L_22)
.L_22:
        /*000c*/ 	.word	0x00000000
        /*0010*/ 	.short	0x0000
        /*0012*/ 	.short	0x0070
        /*0014*/ 	.byte	0x00, 0xf0, 0x01, 0x10


	//----- nvinfo : EIATTR_SPARSE_MMA_MASK
	.align		4
.L_23:
        /*0018*/ 	.byte	0x03, 0x50
        /*001a*/ 	.short	0x0000


	//----- nvinfo : EIATTR_MAXREG_COUNT
	.align		4
        /*001c*/ 	.byte	0x03, 0x1b
        /*001e*/ 	.short	0x00a8


	//----- nvinfo : EIATTR_NUM_BARRIERS
	.align		4
        /*0020*/ 	.byte	0x02, 0x4c
        /*0022*/ 	.byte	0x01
	.zero		1


	//----- nvinfo : EIATTR_EXTERNS
	.align		4
        /*0024*/ 	.byte	0x04, 0x0f
        /*0026*/ 	.short	(.L_25 - .L_24)


	//   ....[0]....
	.align		4
.L_24:
        /*0028*/ 	.word	index@(__assertfail)


	//----- nvinfo : EIATTR_MERCURY_ISA_VERSION
	.align		4
.L_25:
        /*002c*/ 	.byte	0x03, 0x5f
        /*002e*/ 	.short	0x0101


	//----- nvinfo : EIATTR_INT_WARP_WIDE_INSTR_OFFSETS
	.align		4
        /*0030*/ 	.byte	0x04, 0x31
        /*0032*/ 	.short	(.L_27 - .L_26)


	//   ....[0]....
.L_26:
        /*0034*/ 	.word	0x00000480


	//   ....[1]....
        /*0038*/ 	.word	0x000004b0


	//   ....[2]....
        /*003c*/ 	.word	0x00000590


	//----- nvinfo : EIATTR_COOP_GROUP_MASK_REGIDS
	.align		4
.L_27:
        /*0040*/ 	.byte	0x04, 0x29
        /*0042*/ 	.short	(.L_29 - .L_28)


	//   ....[0]....
.L_28:
        /*0044*/ 	.word	0xffffffff


	//   ....[1]....
        /*0048*/ 	.word	0xffffffff


	//   ....[2]....
        /*004c*/ 	.word	0xffffffff


	//   ....[3]....
        /*0050*/ 	.word	0xffffffff


	//   ....[4]....
        /*0054*/ 	.word	0xffffffff


	//----- nvinfo : EIATTR_COOP_GROUP_INSTR_OFFSETS
	.align		4
.L_29:
        /*0058*/ 	.byte	0x04, 0x28
        /*005a*/ 	.short	(.L_31 - .L_30)


	//   ....[0]....
.L_30:
        /*005c*/ 	.word	0x00000060


	//   ....[1]....
        /*0060*/ 	.word	0x00000070


	//   ....[2]....
        /*0064*/ 	.word	0x00000130


	//   ....[3]....
        /*0068*/ 	.word	0x00000390


	//   ....[4]....
        /*006c*/ 	.word	0x00001040


	//----- nvinfo : EIATTR_REG_RECONFIG
	.align		4
.L_31:
        /*0070*/ 	.byte	0x01, 0x54
	.zero		2


	//----- nvinfo : EIATTR_SYSCALL_OFFSETS
	.align		4
        /*0074*/ 	.byte	0x04, 0x46
        /*0076*/ 	.short	(.L_33 - .L_32)


	//   ....[0]....
.L_32:
        /*0078*/ 	.word	0x00001200


	//----- nvinfo : EIATTR_MBARRIER_INSTR_OFFSETS
	.align		4
.L_33:
        /*007c*/ 	.byte	0x04, 0x39
        /*007e*/ 	.short	(.L_35 - .L_34)


	//   ....[0]....
.L_34:
        /*0080*/ 	.word	0x00000250
        /*0084*/ 	.word	0x000000ff
        /*0088*/ 	.word	0x00000000
        /*008c*/ 	.short	0x0100
        /*008e*/ 	.byte	0x08
	.zero		1


	//   ....[1]....
        /*0090*/ 	.word	0x00000260
        /*0094*/ 	.word	0x000000ff
        /*0098*/ 	.word	0x00000048
        /*009c*/ 	.short	0x0100
        /*009e*/ 	.byte	0x08
	.zero		1


	//   ....[2]....
        /*00a0*/ 	.word	0x00000270
        /*00a4*/ 	.word	0x000000ff
        /*00a8*/ 	.word	0x00000008
        /*00ac*/ 	.short	0x0100
        /*00ae*/ 	.byte	0x08
	.zero		1


	//   ....[3]....
        /*00b0*/ 	.word	0x00000280
        /*00b4*/ 	.word	0x000000ff
        /*00b8*/ 	.word	0x00000050
        /*00bc*/ 	.short	0x0100
        /*00be*/ 	.byte	0x08
	.zero		1


	//   ....[4]....
        /*00c0*/ 	.word	0x00000290
        /*00c4*/ 	.word	0x000000ff
        /*00c8*/ 	.word	0x00000010
        /*00cc*/ 	.short	0x0100
        /*00ce*/ 	.byte	0x08
	.zero		1


	//   ....[5]....
        /*00d0*/ 	.word	0x000002a0
        /*00d4*/ 	.word	0x000000ff
        /*00d8*/ 	.word	0x00000058
        /*00dc*/ 	.short	0x0100
        /*00de*/ 	.byte	0x08
	.zero		1


	//   ....[6]....
        /*00e0*/ 	.word	0x000002b0
        /*00e4*/ 	.word	0x000000ff
        /*00e8*/ 	.word	0x00000018
        /*00ec*/ 	.short	0x0100
        /*00ee*/ 	.byte	0x08
	.zero		1


	//   ....[7]....
        /*00f0*/ 	.word	0x000002c0
        /*00f4*/ 	.word	0x000000ff
        /*00f8*/ 	.word	0x00000060
        /*00fc*/ 	.short	0x0100
        /*00fe*/ 	.byte	0x08
	.zero		1


	//   ....[8]....
        /*0100*/ 	.word	0x000002d0
        /*0104*/ 	.word	0x000000ff
        /*0108*/ 	.word	0x00000020
        /*010c*/ 	.short	0x0100
        /*010e*/ 	.byte	0x08
	.zero		1


	//   ....[9]....
        /*0110*/ 	.word	0x000002e0
        /*0114*/ 	.word	0x000000ff
        /*0118*/ 	.word	0x00000068
        /*011c*/ 	.short	0x0100
        /*011e*/ 	.byte	0x08
	.zero		1


	//   ....[10]....
        /*0120*/ 	.word	0x000002f0
        /*0124*/ 	.word	0x000000ff
        /*0128*/ 	.word	0x00000028
        /*012c*/ 	.short	0x0100
        /*012e*/ 	.byte	0x08
	.zero		1


	//   ....[11]....
        /*0130*/ 	.word	0x00000300
        /*0134*/ 	.word	0x000000ff
        /*0138*/ 	.word	0x00000070
        /*013c*/ 	.short	0x0100
        /*013e*/ 	.byte	0x08
	.zero		1


	//   ....[12]....
        /*0140*/ 	.word	0x00000310
        /*0144*/ 	.word	0x000000ff
        /*0148*/ 	.word	0x00000030
        /*014c*/ 	.short	0x0100
        /*014e*/ 	.byte	0x08
	.zero		1


	//   ....[13]....
        /*0150*/ 	.word	0x00000320
        /*0154*/ 	.word	0x000000ff
        /*0158*/ 	.word	0x00000078
        /*015c*/ 	.short	0x0100
        /*015e*/ 	.byte	0x08
	.zero		1


	//   ....[14]....
        /*0160*/ 	.word	0x00000330
        /*0164*/ 	.word	0x000000ff
        /*0168*/ 	.word	0x00000038
        /*016c*/ 	.short	0x0100
        /*016e*/ 	.byte	0x08
	.zero		1


	//   ....[15]....
        /*0170*/ 	.word	0x00000340
        /*0174*/ 	.word	0x000000ff
        /*0178*/ 	.word	0x00000080
        /*017c*/ 	.short	0x0100
        /*017e*/ 	.byte	0x08
	.zero		1


	//   ....[16]....
        /*0180*/ 	.word	0x00000350
        /*0184*/ 	.word	0x000000ff
        /*0188*/ 	.word	0x00000040
        /*018c*/ 	.short	0x0100
        /*018e*/ 	.byte	0x08
	.zero		1


	//   ....[17]....
        /*0190*/ 	.word	0x00000360
        /*0194*/ 	.word	0x000000ff
        /*0198*/ 	.word	0x00000088
        /*019c*/ 	.short	0x0100
        /*019e*/ 	.byte	0x08
	.zero		1


	//   ....[18]....
        /*01a0*/ 	.word	0x00000600
        /*01a4*/ 	.word	0x000000ff
        /*01a8*/ 	.word	0x000000a0
        /*01ac*/ 	.short	0x0100
        /*01ae*/ 	.byte	0x06
	.zero		1


	//   ....[19]....
        /*01b0*/ 	.word	0x00000660
        /*01b4*/ 	.word	0x000000ff
        /*01b8*/ 	.word	0x000000a8
        /*01bc*/ 	.short	0x0100
        /*01be*/ 	.byte	0x06
	.zero		1


	//   ....[20]....
        /*01c0*/ 	.word	0x00001280
        /*01c4*/ 	.word	0x00000003
        /*01c8*/ 	.word	0x00000000
        /*01cc*/ 	.short	0x010a
        /*01ce*/ 	.byte	0x3f
	.zero		1


	//   ....[21]....
        /*01d0*/ 	.word	0x000012c0
        /*01d4*/ 	.word	0x00000003
        /*01d8*/ 	.word	0x00000000
        /*01dc*/ 	.short	0x010a
        /*01de*/ 	.byte	0x3f
	.zero		1


	//   ....[22]....
        /*01e0*/ 	.word	0x00001660
        /*01e4*/ 	.word	0x000000ff
        /*01e8*/ 	.word	0x00000000
        /*01ec*/ 	.short	0x010a
        /*01ee*/ 	.byte	0x08
	.zero		1


	//   ....[23]....
        /*01f0*/ 	.word	0x000016a0
        /*01f4*/ 	.word	0x000000ff
        /*01f8*/ 	.word	0x00000000
        /*01fc*/ 	.short	0x010a
        /*01fe*/ 	.byte	0x08
	.zero		1


	//   ....[24]....
        /*0200*/ 	.word	0x00001900
        /*0204*/ 	.word	0x000000ff
        /*0208*/ 	.word	0x00000000
        /*020c*/ 	.short	0x0101
        /*020e*/ 	.byte	0x08
	.zero		1


	//   ....[25]....
        /*0210*/ 	.word	0x00001b00
        /*0214*/ 	.word	0x000000ff
        /*0218*/ 	.word	0x00000000
        /*021c*/ 	.short	0x0101
        /*021e*/ 	.byte	0x06
	.zero		1


	//   ....[26]....
        /*0220*/ 	.word	0x00005090
        /*0224*/ 	.word	0x0000000e
        /*0228*/ 	.word	0x00000048
        /*022c*/ 	.short	0x010a
        /*022e*/ 	.byte	0x3f
	.zero		1


	//   ....[27]....
        /*0230*/ 	.word	0x00005410
        /*0234*/ 	.word	0x00000006
        /*0238*/ 	.word	0x000000a8
        /*023c*/ 	.short	0x0101
        /*023e*/ 	.byte	0x3f
	.zero		1


	//   ....[28]....
        /*0240*/ 	.word	0x00005b40
        /*0244*/ 	.word	0x00000007
        /*0248*/ 	.word	0x00000000
        /*024c*/ 	.short	0x010a
        /*024e*/ 	.byte	0x3f
	.zero		1


	//   ....[29]....
        /*0250*/ 	.word	0x00005bc0
        /*0254*/ 	.word	0x00000009
        /*0258*/ 	.word	0x00000000
        /*025c*/ 	.short	0x010a
        /*025e*/ 	.byte	0x3f
	.zero		1


	//   ....[30]....
        /*0260*/ 	.word	0x00005c50
        /*0264*/ 	.word	0x00000006
        /*0268*/ 	.word	0x00000000
        /*026c*/ 	.short	0x010a
        /*026e*/ 	.byte	0x3f
	.zero		1


	//   ....[31]....
        /*0270*/ 	.word	0x00005ce0
        /*0274*/ 	.word	0x00000009
        /*0278*/ 	.word	0x00000000
        /*027c*/ 	.short	0x010a
        /*027e*/ 	.byte	0x3f
	.zero		1


	//   ....[32]....
        /*0280*/ 	.word	0x00005d70
        /*0284*/ 	.word	0x00000006
        /*0288*/ 	.word	0x00000000
        /*028c*/ 	.short	0x010a
        /*028e*/ 	.byte	0x3f
	.zero		1


	//   ....[33]....
        /*0290*/ 	.word	0x00005e00
        /*0294*/ 	.word	0x00000009
        /*0298*/ 	.word	0x00000000
        /*029c*/ 	.short	0x010a
        /*029e*/ 	.byte	0x3f
	.zero		1


	//   ....[34]....
        /*02a0*/ 	.word	0x00005e90
        /*02a4*/ 	.word	0x00000006
        /*02a8*/ 	.word	0x00000000
        /*02ac*/ 	.short	0x010a
        /*02ae*/ 	.byte	0x3f
	.zero		1


	//   ....[35]....
        /*02b0*/ 	.word	0x00005f20
        /*02b4*/ 	.word	0x00000009
        /*02b8*/ 	.word	0x00000000
        /*02bc*/ 	.short	0x010a
        /*02be*/ 	.byte	0x3f
	.zero		1


	//   ....[36]....
        /*02c0*/ 	.word	0x00005fb0
        /*02c4*/ 	.word	0x00000003
        /*02c8*/ 	.word	0x00000000
        /*02cc*/ 	.short	0x010a
        /*02ce*/ 	.byte	0x3f
	.zero		1


	//   ....[37]....
        /*02d0*/ 	.word	0x00006010
        /*02d4*/ 	.word	0x00000003
        /*02d8*/ 	.word	0x00000000
        /*02dc*/ 	.short	0x010a
        /*02de*/ 	.byte	0x3f
	.zero		1


	//   ....[38]....
        /*02e0*/ 	.word	0x00006070
        /*02e4*/ 	.word	0x00000004
        /*02e8*/ 	.word	0x00000000
        /*02ec*/ 	.short	0x010a
        /*02ee*/ 	.byte	0x3f
	.zero		1


	//   ....[39]....
        /*02f0*/ 	.word	0x00006140
        /*02f4*/ 	.word	0x0000000e
        /*02f8*/ 	.word	0x00000048
        /*02fc*/ 	.short	0x010a
        /*02fe*/ 	.byte	0x3f
	.zero		1


	//   ....[40]....
        /*0300*/ 	.word	0x00006210
        /*0304*/ 	.word	0x00000007
        /*0308*/ 	.word	0x00000000
        /*030c*/ 	.short	0x010a
        /*030e*/ 	.byte	0x3f
	.zero		1


	//   ....[41]....
        /*0310*/ 	.word	0x00006260
        /*0314*/ 	.word	0x00000009
        /*0318*/ 	.word	0x00000000
        /*031c*/ 	.short	0x010a
        /*031e*/ 	.byte	0x3f
	.zero		1


	//   ....[42]....
        /*0320*/ 	.word	0x000062b0
        /*0324*/ 	.word	0x00000006
        /*0328*/ 	.word	0x00000000
        /*032c*/ 	.short	0x010a
        /*032e*/ 	.byte	0x3f
	.zero		1


	//   ....[43]....
        /*0330*/ 	.word	0x00006300
        /*0334*/ 	.word	0x00000009
        /*0338*/ 	.word	0x00000000
        /*033c*/ 	.short	0x010a
        /*033e*/ 	.byte	0x3f
	.zero		1


	//   ....[44]....
        /*0340*/ 	.word	0x00006350
        /*0344*/ 	.word	0x00000006
        /*0348*/ 	.word	0x00000000
        /*034c*/ 	.short	0x010a
        /*034e*/ 	.byte	0x3f
	.zero		1


	//   ....[45]....
        /*0350*/ 	.word	0x000063a0
        /*0354*/ 	.word	0x00000009
        /*0358*/ 	.word	0x00000000
        /*035c*/ 	.short	0x010a
        /*035e*/ 	.byte	0x3f
	.zero		1


	//   ....[46]....
        /*0360*/ 	.word	0x000063f0
        /*0364*/ 	.word	0x00000006
        /*0368*/ 	.word	0x00000000
        /*036c*/ 	.short	0x010a
        /*036e*/ 	.byte	0x3f
	.zero		1


	//   ....[47]....
        /*0370*/ 	.word	0x00006440
        /*0374*/ 	.word	0x00000009
        /*0378*/ 	.word	0x00000000
        /*037c*/ 	.short	0x010a
        /*037e*/ 	.byte	0x3f
	.zero		1


	//----- nvinfo : EIATTR_NUM_MBARRIERS
	.align		4
.L_35:
        /*0380*/ 	.byte	0x03, 0x38
        /*0382*/ 	.short	0x0014


	//----- nvinfo : EIATTR_EXIT_INSTR_OFFSETS
	.align		4
        /*0384*/ 	.byte	0x04, 0x1c
        /*0386*/ 	.short	(.L_37 - .L_36)


	//   ....[0]....
.L_36:
        /*0388*/ 	.word	0x000006b0


	//   ....[1]....
        /*038c*/ 	.word	0x00000f70


	//   ....[2]....
        /*0390*/ 	.word	0x00004700


	//   ....[3]....
        /*0394*/ 	.word	0x00004d30


	//   ....[4]....
        /*0398*/ 	.word	0x00006000


	//----- nvinfo : EIATTR_MAX_THREADS
	.align		4
.L_37:
        /*039c*/ 	.byte	0x04, 0x05
        /*039e*/ 	.short	(.L_39 - .L_38)
.L_38:
        /*03a0*/ 	.word	0x00000180
        /*03a4*/ 	.word	0x00000001
        /*03a8*/ 	.word	0x00000001


	//----- nvinfo : EIATTR_CRS_STACK_SIZE
	.align		4
.L_39:
        /*03ac*/ 	.byte	0x04, 0x1e
        /*03ae*/ 	.short	(.L_41 - .L_40)
.L_40:
        /*03b0*/ 	.word	0x00000000


	//----- nvinfo : EIATTR_CBANK_PARAM_SIZE
	.align		4
.L_41:
        /*03b4*/ 	.byte	0x03, 0x19
        /*03b6*/ 	.short	0x0470


	//----- nvinfo : EIATTR_PARAM_CBANK
	.align		4
        /*03b8*/ 	.byte	0x04, 0x0a
        /*03ba*/ 	.short	(.L_43 - .L_42)
	.align		4
.L_42:
        /*03bc*/ 	.word	index@(.nv.constant0._ZN7cutlass13device_kernelINS_4gemm6kernel13GemmUniversalIN4cute5tupleIJiiiiEEENS1_10collective13CollectiveMmaINS1_34MainloopSm90TmaGmmaWarpSpecializedILi9ENS5_IJNS4_1CILi1EEESB_SB_EEENS1_35KernelTmaWarpSpecializedCooperativeEEENS5_IJNSA_ILi128EEENSA_ILi64EEESG_EEENS_6half_tENS5_IJlSB_lEEESI_SJ_NS4_8TiledMMAINS4_8MMA_AtomIJNS4_4SM904GMMA25MMA_64x64x16_F32F16F16_SSILNSN_5MajorE0ELSP_0ELNSN_7ScaleInE1ELSQ_1EEEEEENS4_6LayoutINS5_IJNSA_ILi2EEESB_SB_EEENS5_IJSB_NSA_ILi0EEESW_EEEEENS5_IJNS4_10UnderscoreESZ_SZ_EEEEENS4_13SM90_TMA_LOADENS4_14ComposedLayoutINS4_7SwizzleILi3ELi4ELi3EEENS4_18smem_ptr_flag_bitsILi16EEENST_INS5_IJNSA_ILi8EEESG_EEENS5_IJSG_SB_EEEEEEEvNS4_8identityES12_S1C_vS1D_EENS_8epilogue10collective6detail29Sm90TmaWarpSpecializedAdapterINS1G_15DefaultEpilogueISI_SJ_SJ_NS1F_6thread17LinearCombinationISI_Li1EffLNS1K_9ScaleType4KindE0ELNS_15FloatRoundStyleE2ESI_EENS1_15EpilogueDefaultEEEEEvvEEEEvNT_6ParamsE)
        /*03c0*/ 	.short	0x0210
        /*03c2*/ 	.short	0x0470


	//----- nvinfo : EIATTR_SW_WAR
	.align		4
.L_43:
        /*03c4*/ 	.byte	0x04, 0x36
        /*03c6*/ 	.short	(.L_45 - .L_44)
.L_44:
        /*03c8*/ 	.word	0x00000008
.L_45:


//--------------------- .nv.callgraph             --------------------------
	.section	.nv.callgraph,"",@"SHT_CUDA_CALLGRAPH"
	.align	4
	.sectionentsize	8
	.align		4
        /*0000*/ 	.word	0x00000000
	.align		4
        /*0004*/ 	.word	0xffffffff
	.align		4
        /*0008*/ 	.word	index@(_ZN7cutlass13device_kernelINS_4gemm6kernel13GemmUniversalIN4cute5tupleIJiiiiEEENS1_10collective13CollectiveMmaINS1_34MainloopSm90TmaGmmaWarpSpecializedILi9ENS5_IJNS4_1CILi1EEESB_SB_EEENS1_35KernelTmaWarpSpecializedCooperativeEEENS5_IJNSA_ILi128EEENSA_ILi64EEESG_EEENS_6half_tENS5_IJlSB_lEEESI_SJ_NS4_8TiledMMAINS4_8MMA_AtomIJNS4_4SM904GMMA25MMA_64x64x16_F32F16F16_SSILNSN_5MajorE0ELSP_0ELNSN_7ScaleInE1ELSQ_1EEEEEENS4_6LayoutINS5_IJNSA_ILi2EEESB_SB_EEENS5_IJSB_NSA_ILi0EEESW_EEEEENS5_IJNS4_10UnderscoreESZ_SZ_EEEEENS4_13SM90_TMA_LOADENS4_14ComposedLayoutINS4_7SwizzleILi3ELi4ELi3EEENS4_18smem_ptr_flag_bitsILi16EEENST_INS5_IJNSA_ILi8EEESG_EEENS5_IJSG_SB_EEEEEEEvNS4_8identityES12_S1C_vS1D_EENS_8epilogue10collective6detail29Sm90TmaWarpSpecializedAdapterINS1G_15DefaultEpilogueISI_SJ_SJ_NS1F_6thread17LinearCombinationISI_Li1EffLNS1K_9ScaleType4KindE0ELNS_15FloatRoundStyleE2ESI_EENS1_15EpilogueDefaultEEEEEvvEEEEvNT_6ParamsE)
	.align		4
        /*000c*/ 	.word	index@(__assertfail)
	.align		4
        /*0010*/ 	.word	0x00000000
	.align		4
        /*0014*/ 	.word	0xfffffffe
	.align		4
        /*0018*/ 	.word	0x00000000
	.align		4
        /*001c*/ 	.word	0xfffffffd
	.align		4
        /*0020*/ 	.word	0x00000000
	.align		4
        /*0024*/ 	.word	0xfffffffc


//--------------------- .nv.constant4             --------------------------
	.section	.nv.constant4,"a",@progbits
	.align	8
	.align		8
.nv.constant4:
        /*0000*/ 	.dword	__assertfail
	.align		8
        /*0008*/ 	.dword	__unnamed_1
	.align		8
        /*0010*/ 	.dword	_ZN39_INTERNAL_573b171c_4_k_cu_f10c5082_26134cuda3std3__45__cpo5beginE
	.align		8
        /*0018*/ 	.dword	_ZN39_INTERNAL_573b171c_4_k_cu_f10c5082_26134cuda3std3__45__cpo3endE
	.align		8
        /*0020*/ 	.dword	_ZN39_INTERNAL_573b171c_4_k_cu_f10c5082_26134cuda3std3__45__cpo6cbeginE
	.align		8
        /*0028*/ 	.dword	_ZN39_INTERNAL_573b171c_4_k_cu_f10c5082_26134cuda3std3__45__cpo4cendE
	.align		8
        /*0030*/ 	.dword	_ZN39_INTERNAL_573b171c_4_k_cu_f10c5082_26134cuda3std3__441_GLOBAL__N__573b171c_4_k_cu_f10c5082_26136ignoreE
	.align		8
        /*0038*/ 	.dword	_ZN39_INTERNAL_573b171c_4_k_cu_f10c5082_26134cuda3std3__419piecewise_constructE
	.align		8
        /*0040*/ 	.dword	_ZN39_INTERNAL_573b171c_4_k_cu_f10c5082_26134cuda3std3__48in_placeE
	.align		8
        /*0048*/ 	.dword	_ZN39_INTERNAL_573b171c_4_k_cu_f10c5082_26134cuda3std6ranges3__45__cpo4swapE
	.align		8
        /*0050*/ 	.dword	_ZN39_INTERNAL_573b171c_4_k_cu_f10c5082_26134cuda3std6ranges3__45__cpo9iter_moveE
	.align		8
        /*0058*/ 	.dword	_ZN39_INTERNAL_573b171c_4_k_cu_f10c5082_26134cute7productE
	.align		8
        /*0060*/ 	.dword	_ZN39_INTERNAL_573b171c_4_k_cu_f10c5082_26134cute1_E
	.align		8
        /*0068*/ 	.dword	$str$22
	.align		8
        /*0070*/ 	.dword	$str$23


//--------------------- .text._ZN7cutlass13device_kernelINS_4gemm6kernel13GemmUniversalIN4cute5tupleIJiiiiEEENS1_10collective13CollectiveMmaINS1_34MainloopSm90TmaGmmaWarpSpecializedILi9ENS5_IJNS4_1CILi1EEESB_SB_EEENS1_35KernelTmaWarpSpecializedCooperativeEEENS5_IJNSA_ILi128EEENSA_ILi64EEESG_EEENS_6half_tENS5_IJlSB_lEEESI_SJ_NS4_8TiledMMAINS4_8MMA_AtomIJNS4_4SM904GMMA25MMA_64x64x16_F32F16F16_SSILNSN_5MajorE0ELSP_0ELNSN_7ScaleInE1ELSQ_1EEEEEENS4_6LayoutINS5_IJNSA_ILi2EEESB_SB_EEENS5_IJSB_NSA_ILi0EEESW_EEEEENS5_IJNS4_10UnderscoreESZ_SZ_EEEEENS4_13SM90_TMA_LOADENS4_14ComposedLayoutINS4_7SwizzleILi3ELi4ELi3EEENS4_18smem_ptr_flag_bitsILi16EEENST_INS5_IJNSA_ILi8EEESG_EEENS5_IJSG_SB_EEEEEEEvNS4_8identityES12_S1C_vS1D_EENS_8epilogue10collective6detail29Sm90TmaWarpSpecializedAdapterINS1G_15DefaultEpilogueISI_SJ_SJ_NS1F_6thread17LinearCombinationISI_Li1EffLNS1K_9ScaleType4KindE0ELNS_15FloatRoundStyleE2ESI_EENS1_15EpilogueDefaultEEEEEvvEEEEvNT_6ParamsE --------------------------
	.section	.text._ZN7cutlass13device_kernelINS_4gemm6kernel13GemmUniversalIN4cute5tupleIJiiiiEEENS1_10collective13CollectiveMmaINS1_34MainloopSm90TmaGmmaWarpSpecializedILi9ENS5_IJNS4_1CILi1EEESB_SB_EEENS1_35KernelTmaWarpSpecializedCooperativeEEENS5_IJNSA_ILi128EEENSA_ILi64EEESG_EEENS_6half_tENS5_IJlSB_lEEESI_SJ_NS4_8TiledMMAINS4_8MMA_AtomIJNS4_4SM904GMMA25MMA_64x64x16_F32F16F16_SSILNSN_5MajorE0ELSP_0ELNSN_7ScaleInE1ELSQ_1EEEEEENS4_6LayoutINS5_IJNSA_ILi2EEESB_SB_EEENS5_IJSB_NSA_ILi0EEESW_EEEEENS5_IJNS4_10UnderscoreESZ_SZ_EEEEENS4_13SM90_TMA_LOADENS4_14ComposedLayoutINS4_7SwizzleILi3ELi4ELi3EEENS4_18smem_ptr_flag_bitsILi16EEENST_INS5_IJNSA_ILi8EEESG_EEENS5_IJSG_SB_EEEEEEEvNS4_8identityES12_S1C_vS1D_EENS_8epilogue10collective6detail29Sm90TmaWarpSpecializedAdapterINS1G_15DefaultEpilogueISI_SJ_SJ_NS1F_6thread17LinearCombinationISI_Li1EffLNS1K_9ScaleType4KindE0ELNS_15FloatRoundStyleE2ESI_EENS1_15EpilogueDefaultEEEEEvvEEEEvNT_6ParamsE,"ax",@progbits
	.align	128
.text._ZN7cutlass13device_kernelINS_4gemm6kernel13GemmUniversalIN4cute5tupleIJiiiiEEENS1_10collective13CollectiveMmaINS1_34MainloopSm90TmaGmmaWarpSpecializedILi9ENS5_IJNS4_1CILi1EEESB_SB_EEENS1_35KernelTmaWarpSpecializedCooperativeEEENS5_IJNSA_ILi128EEENSA_ILi64EEESG_EEENS_6half_tENS5_IJlSB_lEEESI_SJ_NS4_8TiledMMAINS4_8MMA_AtomIJNS4_4SM904GMMA25MMA_64x64x16_F32F16F16_SSILNSN_5MajorE0ELSP_0ELNSN_7ScaleInE1ELSQ_1EEEEEENS4_6LayoutINS5_IJNSA_ILi2EEESB_SB_EEENS5_IJSB_NSA_ILi0EEESW_EEEEENS5_IJNS4_10UnderscoreESZ_SZ_EEEEENS4_13SM90_TMA_LOADENS4_14ComposedLayoutINS4_7SwizzleILi3ELi4ELi3EEENS4_18smem_ptr_flag_bitsILi16EEENST_INS5_IJNSA_ILi8EEESG_EEENS5_IJSG_SB_EEEEEEEvNS4_8identityES12_S1C_vS1D_EENS_8epilogue10collective6detail29Sm90TmaWarpSpecializedAdapterINS1G_15DefaultEpilogueISI_SJ_SJ_NS1F_6thread17LinearCombinationISI_Li1EffLNS1K_9ScaleType4KindE0ELNS_15FloatRoundStyleE2ESI_EENS1_15EpilogueDefaultEEEEEvvEEEEvNT_6ParamsE:
        .type           _ZN7cutlass13device_kernelINS_4gemm6kernel13GemmUniversalIN4cute5tupleIJiiiiEEENS1_10collective13CollectiveMmaINS1_34MainloopSm90TmaGmmaWarpSpecializedILi9ENS5_IJNS4_1CILi1EEESB_SB_EEENS1_35KernelTmaWarpSpecializedCooperativeEEENS5_IJNSA_ILi128EEENSA_ILi64EEESG_EEENS_6half_tENS5_IJlSB_lEEESI_SJ_NS4_8TiledMMAINS4_8MMA_AtomIJNS4_4SM904GMMA25MMA_64x64x16_F32F16F16_SSILNSN_5MajorE0ELSP_0ELNSN_7ScaleInE1ELSQ_1EEEEEENS4_6LayoutINS5_IJNSA_ILi2EEESB_SB_EEENS5_IJSB_NSA_ILi0EEESW_EEEEENS5_IJNS4_10UnderscoreESZ_SZ_EEEEENS4_13SM90_TMA_LOADENS4_14ComposedLayoutINS4_7SwizzleILi3ELi4ELi3EEENS4_18smem_ptr_flag_bitsILi16EEENST_INS5_IJNSA_ILi8EEESG_EEENS5_IJSG_SB_EEEEEEEvNS4_8identityES12_S1C_vS1D_EENS_8epilogue10collective6detail29Sm90TmaWarpSpecializedAdapterINS1G_15DefaultEpilogueISI_SJ_SJ_NS1F_6thread17LinearCombinationISI_Li1EffLNS1K_9ScaleType4KindE0ELNS_15FloatRoundStyleE2ESI_EENS1_15EpilogueDefaultEEEEEvvEEEEvNT_6ParamsE,@function
        .size           _ZN7cutlass13device_kernelINS_4gemm6kernel13GemmUniversalIN4cute5tupleIJiiiiEEENS1_10collective13CollectiveMmaINS1_34MainloopSm90TmaGmmaWarpSpecializedILi9ENS5_IJNS4_1CILi1EEESB_SB_EEENS1_35KernelTmaWarpSpecializedCooperativeEEENS5_IJNSA_ILi128EEENSA_ILi64EEESG_EEENS_6half_tENS5_IJlSB_lEEESI_SJ_NS4_8TiledMMAINS4_8MMA_AtomIJNS4_4SM904GMMA25MMA_64x64x16_F32F16F16_SSILNSN_5MajorE0ELSP_0ELNSN_7ScaleInE1ELSQ_1EEEEEENS4_6LayoutINS5_IJNSA_ILi2EEESB_SB_EEENS5_IJSB_NSA_ILi0EEESW_EEEEENS5_IJNS4_10UnderscoreESZ_SZ_EEEEENS4_13SM90_TMA_LOADENS4_14ComposedLayoutINS4_7SwizzleILi3ELi4ELi3EEENS4_18smem_ptr_flag_bitsILi16EEENST_INS5_IJNSA_ILi8EEESG_EEENS5_IJSG_SB_EEEEEEEvNS4_8identityES12_S1C_vS1D_EENS_8epilogue10collective6detail29Sm90TmaWarpSpecializedAdapterINS1G_15DefaultEpilogueISI_SJ_SJ_NS1F_6thread17LinearCombinationISI_Li1EffLNS1K_9ScaleType4KindE0ELNS_15FloatRoundStyleE2ESI_EENS1_15EpilogueDefaultEEEEEvvEEEEvNT_6ParamsE,(.L_x_141 - _ZN7cutlass13device_kernelINS_4gemm6kernel13GemmUniversalIN4cute5tupleIJiiiiEEENS1_10collective13CollectiveMmaINS1_34MainloopSm90TmaGmmaWarpSpecializedILi9ENS5_IJNS4_1CILi1EEESB_SB_EEENS1_35KernelTmaWarpSpecializedCooperativeEEENS5_IJNSA_ILi128EEENSA_ILi64EEESG_EEENS_6half_tENS5_IJlSB_lEEESI_SJ_NS4_8TiledMMAINS4_8MMA_AtomIJNS4_4SM904GMMA25MMA_64x64x16_F32F16F16_SSILNSN_5MajorE0ELSP_0ELNSN_7ScaleInE1ELSQ_1EEEEEENS4_6LayoutINS5_IJNSA_ILi2EEESB_SB_EEENS5_IJSB_NSA_ILi0EEESW_EEEEENS5_IJNS4_10UnderscoreESZ_SZ_EEEEENS4_13SM90_TMA_LOADENS4_14ComposedLayoutINS4_7SwizzleILi3ELi4ELi3EEENS4_18smem_ptr_flag_bitsILi16EEENST_INS5_IJNSA_ILi8EEESG_EEENS5_IJSG_SB_EEEEEEEvNS4_8identityES12_S1C_vS1D_EENS_8epilogue10collective6detail29Sm90TmaWarpSpecializedAdapterINS1G_15DefaultEpilogueISI_SJ_SJ_NS1F_6thread17LinearCombinationISI_Li1EffLNS1K_9ScaleType4KindE0ELNS_15FloatRoundStyleE2ESI_EENS1_15EpilogueDefaultEEEEEvvEEEEvNT_6ParamsE)
        .other          _ZN7cutlass13device_kernelINS_4gemm6kernel13GemmUniversalIN4cute5tupleIJiiiiEEENS1_10collective13CollectiveMmaINS1_34MainloopSm90TmaGmmaWarpSpecializedILi9ENS5_IJNS4_1CILi1EEESB_SB_EEENS1_35KernelTmaWarpSpecializedCooperativeEEENS5_IJNSA_ILi128EEENSA_ILi64EEESG_EEENS_6half_tENS5_IJlSB_lEEESI_SJ_NS4_8TiledMMAINS4_8MMA_AtomIJNS4_4SM904GMMA25MMA_64x64x16_F32F16F16_SSILNSN_5MajorE0ELSP_0ELNSN_7ScaleInE1ELSQ_1EEEEEENS4_6LayoutINS5_IJNSA_ILi2EEESB_SB_EEENS5_IJSB_NSA_ILi0EEESW_EEEEENS5_IJNS4_10UnderscoreESZ_SZ_EEEEENS4_13SM90_TMA_LOADENS4_14ComposedLayoutINS4_7SwizzleILi3ELi4ELi3EEENS4_18smem_ptr_flag_bitsILi16EEENST_INS5_IJNSA_ILi8EEESG_EEENS5_IJSG_SB_EEEEEEEvNS4_8identityES12_S1C_vS1D_EENS_8epilogue10collective6detail29Sm90TmaWarpSpecializedAdapterINS1G_15DefaultEpilogueISI_SJ_SJ_NS1F_6thread17LinearCombinationISI_Li1EffLNS1K_9ScaleType4KindE0ELNS_15FloatRoundStyleE2ESI_EENS1_15EpilogueDefaultEEEEEvvEEEEvNT_6ParamsE,@"STO_CUDA_ENTRY STV_DEFAULT"
_ZN7cutlass13device_kernelINS_4gemm6kernel13GemmUniversalIN4cute5tupleIJiiiiEEENS1_10collective13CollectiveMmaINS1_34MainloopSm90TmaGmmaWarpSpecializedILi9ENS5_IJNS4_1CILi1EEESB_SB_EEENS1_35KernelTmaWarpSpecializedCooperativeEEENS5_IJNSA_ILi128EEENSA_ILi64EEESG_EEENS_6half_tENS5_IJlSB_lEEESI_SJ_NS4_8TiledMMAINS4_8MMA_AtomIJNS4_4SM904GMMA25MMA_64x64x16_F32F16F16_SSILNSN_5MajorE0ELSP_0ELNSN_7ScaleInE1ELSQ_1EEEEEENS4_6LayoutINS5_IJNSA_ILi2EEESB_SB_EEENS5_IJSB_NSA_ILi0EEESW_EEEEENS5_IJNS4_10UnderscoreESZ_SZ_EEEEENS4_13SM90_TMA_LOADENS4_14ComposedLayoutINS4_7SwizzleILi3ELi4ELi3EEENS4_18smem_ptr_flag_bitsILi16EEENST_INS5_IJNSA_ILi8EEESG_EEENS5_IJSG_SB_EEEEEEEvNS4_8identityES12_S1C_vS1D_EENS_8epilogue10collective6detail29Sm90TmaWarpSpecializedAdapterINS1G_15DefaultEpilogueISI_SJ_SJ_NS1F_6thread17LinearCombinationISI_Li1EffLNS1K_9ScaleType4KindE0ELNS_15FloatRoundStyleE2ESI_EENS1_15EpilogueDefaultEEEEEvvEEEEvNT_6ParamsE:
[----:B------:R-:W0:Y:S01]  /*0000*/  LDC R1, c[0x0][0x28] ;  /* 0x00000a00ff017b82 */ /* 0x000e220000000800 */
[----:B------:R-:W1:Y:S01]  /*0010*/  S2R R18, SR_TID.X ;  /* 0x0000000000127919 */ /* 0x000e620000002100 */
[----:B------:R-:W-:Y:S01]  /*0020*/  ELECT P0, URZ, PT ;  /* 0x00000000003f782f */ /* 0x000fe20003800000 */
[----:B------:R-:W-:Y:S01]  /*0030*/  BSSY B0, `(.L_x_0) ;  /* 0x000000f000007945 */ /* 0x000fe20003800000 */
[--C-:B-1----:R-:W-:Y:S02]  /*0040*/  SHF.R.U32.HI R0, RZ, 0x5, R18.reuse ;  /* 0x00000005ff007819 */ /* 0x102fe40000011612 */
[----:B------:R-:W-:-:S03]  /*0050*/  SHF.R.U32.HI R22, RZ, 0x7, R18 ;  /* 0x00000007ff167819 */ /* 0x000fc60000011612 */
[----:B------:R-:W1:Y:S04]  /*0060*/  SHFL.IDX PT, R5, R0, RZ, 0x1f ;  /* 0x00001fff00057589 */ /* 0x000e6800000e0000 */
[----:B------:R2:W3:Y:S01]  /*0070*/  SHFL.IDX PT, R8, R22, RZ, 0x1f ;  /* 0x00001fff16087589 */ /* 0x0004e200000e0000 */
[----:B-1----:R-:W-:-:S13]  /*0080*/  ISETP.NE.OR P0, PT, R5, RZ, !P0 ;  /* 0x000000ff0500720c */ /* 0x002fda0004705670 */
[----:B0-23--:R-:W-:Y:S05]  /*0090*/  @P0 BRA `(.L_x_1) ;  /* 0x0000000000200947 */ /* 0x00dfea0003800000 */
[----:B------:R-:W-:Y:S02]  /*00a0*/  ULDC.64 UR4, c[0x0][0x198] ;  /* 0x0000660000047ab9 */ /* 0x000fe40000000a00 */
[----:B------:R-:W-:Y:S02]  /*00b0*/  UIADD3 UR6, UP0, UR4, 0xf0, URZ ;  /* 0x000000f004067890 */ /* 0x000fe4000ff1e03f */
[----:B------:R-:W-:Y:S02]  /*00c0*/  UIADD3 UR4, UP1, UR4, 0x1f0, URZ ;  /* 0x000001f004047890 */ /* 0x000fe4000ff3e03f */
[----:B------:R-:W-:Y:S02]  /*00d0*/  UIADD3.X UR7, URZ, UR5, URZ, UP0, !UPT ;  /* 0x000000053f077290 */ /* 0x000fe400087fe43f */
[----:B------:R-:W-:-:S07]  /*00e0*/  UIADD3.X UR5, URZ, UR5, URZ, UP1, !UPT ;  /* 0x000000053f057290 */ /* 0x000fce0008ffe43f */
[----:B------:R0:W-:Y:S02]  /*00f0*/  UTMACCTL.PF [UR6] ;  /* 0x00000000060079b9 */ /* 0x0001e40008040000 */
[----:B------:R0:W-:Y:S02]  /*0100*/  UTMACCTL.PF [UR4] ;  /* 0x00000000040079b9 */ /* 0x0001e40008040000 */
[----:B0-----:R-:W-:Y:S01]  /*0110*/  NOP ;  /* 0x0000000000007918 */ /* 0x001fe20000000000 */
.L_x_1:
[----:B------:R-:W-:Y:S05]  /*0120*/  BSYNC B0 ;  /* 0x0000000000007941 */ /* 0x000fea0003800000 */
.L_x_0:
[----:B------:R-:W0:Y:S02]  /*0130*/  SHFL.IDX PT, R2, R0, RZ, 0x1f ;  /* 0x00001fff00027589 */ /* 0x000e2400000e0000 */
[----:B0-----:R-:W-:-:S13]  /*0140*/  ISETP.NE.AND P0, PT, R2, RZ, PT ;  /* 0x000000ff0200720c */ /* 0x001fda0003f05270 */
[----:B------:R-:W-:Y:S05]  /*0150*/  @P0 BRA `(.L_x_2) ;  /* 0x00000000008c0947 */ /* 0x000fea0003800000 */
[----:B------:R-:W-:Y:S01]  /*0160*/  ELECT P0, URZ, PT ;  /* 0x00000000003f782f */ /* 0x000fe20003800000 */
[----:B------:R-:W-:-:S12]  /*0170*/  BSSY B0, `(.L_x_2) ;  /* 0x0000021000007945 */ /* 0x000fd80003800000 */
[----:B------:R-:W-:Y:S05]  /*0180*/  @!P0 BRA `(.L_x_3) ;  /* 0x00000000007c8947 */ /* 0x000fea0003800000 */
[----:B------:R-:W0:Y:S01]  /*0190*/  S2UR UR8, SR_CgaCtaId ;  /* 0x00000000000879c3 */ /* 0x000e220000008800 */
[----:B------:R-:W-:Y:S01]  /*01a0*/  UMOV UR4, 0x400 ;  /* 0x0000040000047882 */ /* 0x000fe20000000000 */
[----:B------:R-:W-:Y:S01]  /*01b0*/  UMOV UR5, 0x1 ;  /* 0x0000000100057882 */ /* 0x000fe20000000000 */
[----:B------:R-:W-:Y:S02]  /*01c0*/  UMOV UR6, 0x100 ;  /* 0x0000010000067882 */ /* 0x000fe40000000000 */
[----:B------:R-:W-:-:S04]  /*01d0*/  UIADD3 UR6, -UR6, 0x100000, URZ ;  /* 0x0010000006067890 */ /* 0x000fc8000fffe13f */
[----:B------:R-:W-:Y:S02]  /*01e0*/  USHF.L.U32 UR7, UR6, 0xb, URZ ;  /* 0x0000000b06077899 */ /* 0x000fe4000800063f */
[----:B------:R-:W-:Y:S02]  /*01f0*/  USHF.L.U32 UR6, UR6, 0x1, URZ ;  /* 0x0000000106067899 */ /* 0x000fe4000800063f */
[----:B0-----:R-:W-:Y:S02]  /*0200*/  ULEA UR8, UR8, UR4, 0x18 ;  /* 0x0000000408087291 */ /* 0x001fe4000f8ec03f */
[----:B------:R-:W-:-:S04]  /*0210*/  UIADD3 UR4, -UR5, 0x100000, URZ ;  /* 0x0010000005047890 */ /* 0x000fc8000fffe13f */
[----:B------:R-:W-:Y:S02]  /*0220*/  USHF.L.U32 UR5, UR4, 0xb, URZ ;  /* 0x0000000b04057899 */ /* 0x000fe4000800063f */
[----:B------:R-:W-:Y:S01]  /*0230*/  USHF.L.U32 UR4, UR4, 0x1, URZ ;  /* 0x0000000104047899 */ /* 0x000fe2000800063f */
[----:B------:R-:W0:Y:S11]  /*0240*/  FENCE.VIEW.ASYNC.S ;  /* 0x00000000000073c6 */ /* 0x000e360000000000 */
[----:B0-----:R0:W1:Y:S01]  /*0250*/  SYNCS.EXCH.64 URZ, [UR8], UR4 ;  /* 0x00000004083f75b2 */ /* 0x0010620008000100 */
[----:B------:R0:W2:Y:S01]  /*0260*/  SYNCS.EXCH.64 URZ, [UR8+0x48], UR6 ;  /* 0x00004806083f75b2 */ /* 0x0000a20008000100 */
[----:B------:R0:W3:Y:S01]  /*0270*/  SYNCS.EXCH.64 URZ, [UR8+0x8], UR4 ;  /* 0x00000804083f75b2 */ /* 0x0000e20008000100 */
[----:B------:R0:W4:Y:S01]  /*0280*/  SYNCS.EXCH.64 URZ, [UR8+0x50], UR6 ;  /* 0x00005006083f75b2 */ /* 0x0001220008000100 */
[----:B------:R0:W0:Y:S01]  /*0290*/  SYNCS.EXCH.64 URZ, [UR8+0x10], UR4 ;  /* 0x00001004083f75b2 */ /* 0x0000220008000100 */
        /* <DEDUP_REMOVED lines=13> */
[----:B------:R-:W-:Y:S01]  /*0370*/  NOP ;  /* 0x0000000000007918 */ /* 0x000fe20000000000 */
.L_x_3:
[----:B0-----:R-:W-:Y:S05]  /*0380*/  BSYNC B0 ;  /* 0x0000000000007941 */ /* 0x001fea0003800000 */
.L_x_2:
[----:B------:R-:W0:Y:S01]  /*0390*/  SHFL.IDX PT, R0, R0, RZ, 0x1f ;  /* 0x00001fff00007589 */ /* 0x000e2200000e0000 */
[----:B------:R-:W-:Y:S01]  /*03a0*/  ELECT P0, URZ, PT ;  /* 0x00000000003f782f */ /* 0x000fe20003800000 */
[----:B------:R-:W5:Y:S01]  /*03b0*/  LDC R2, c[0x0][0x65c] ;  /* 0x00019700ff027b82 */ /* 0x000f620000000800 */
[----:B------:R-:W-:Y:S01]  /*03c0*/  SHF.R.S32.HI R6, RZ, 0x1f, R5 ;  /* 0x0000001fff067819 */ /* 0x000fe20000011405 */
[----:B------:R-:W1:Y:S01]  /*03d0*/  S2R R3, SR_CTAID.Y ;  /* 0x0000000000037919 */ /* 0x000e620000002600 */
[----:B------:R-:W-:Y:S01]  /*03e0*/  UMOV UR4, 0x20 ;  /* 0x0000002000047882 */ /* 0x000fe20000000000 */
[----:B------:R-:W-:Y:S01]  /*03f0*/  ISETP.NE.AND P2, PT, R8, RZ, PT ;  /* 0x000000ff0800720c */ /* 0x000fe20003f45270 */
[----:B------:R-:W-:Y:S01]  /*0400*/  NOP ;  /* 0x0000000000007918 */ /* 0x000fe20000000000 */
[----:B------:R-:W2:Y:S01]  /*0410*/  S2R R4, SR_CTAID.X ;  /* 0x0000000000047919 */ /* 0x000ea20000002500 */
[----:B------:R-:W-:Y:S01]  /*0420*/  LEA.HI R6, R6, R5, RZ, 0x2 ;  /* 0x0000000506067211 */ /* 0x000fe200078f10ff */
[----:B------:R-:W-:Y:S01]  /*0430*/  NOP ;  /* 0x0000000000007918 */ /* 0x000fe20000000000 */
[----:B0-----:R-:W-:-:S02]  /*0440*/  ISETP.NE.OR P0, PT, R0, RZ, !P0 ;  /* 0x000000ff0000720c */ /* 0x001fc40004705670 */
[----:B-----5:R-:W-:-:S04]  /*0450*/  ISETP.NE.AND P3, PT, R2, 0x1, PT ;  /* 0x000000010200780c */ /* 0x020fc80003f65270 */
[----:B------:R-:W-:Y:S02]  /*0460*/  P2R R0, PR, RZ, 0x8 ;  /* 0x00000008ff007803 */ /* 0x000fe40000000000 */
[----:B------:R-:W-:-:S05]  /*0470*/  LOP3.LUT R0, R6, 0xfffffffc, RZ, 0xc0, !PT ;  /* 0xfffffffc06007812 */ /* 0x000fca00078ec0ff */
[----:B------:R-:W-:Y:S01]  /*0480*/  VOTEU.ALL UP0, P0 ;  /* 0x00000000003f7886 */ /* 0x000fe20000000000 */
[----:B------:R-:W-:Y:S01]  /*0490*/  IMAD.IADD R0, R5, 0x1, -R0 ;  /* 0x0000000105007824 */ /* 0x000fe200078e0a00 */
[----:B------:R-:W2:Y:S01]  /*04a0*/  @P3 LDC R17, c[0x0][0x10] ;  /* 0x00000400ff113b82 */ /* 0x000ea20000000800 */
[----:B------:R-:W-:Y:S01]  /*04b0*/  VOTEU.ALL UP1, P0 ;  /* 0x00000000003f7886 */ /* 0x000fe20000020000 */
[----:B-1----:R-:W-:Y:S01]  /*04c0*/  @P3 IMAD.MOV.U32 R6, RZ, RZ, R3 ;  /* 0x000000ffff063224 */ /* 0x002fe200078e0003 */
[----:B------:R-:W-:Y:S01]  /*04d0*/  @!UP0 UMOV UR6, 0x400 ;  /* 0x0000040000068882 */ /* 0x000fe20000000000 */
[----:B------:R-:W-:-:S04]  /*04e0*/  @!UP0 UIADD3 UR4, -UR4, 0x100000, URZ ;  /* 0x0010000004048890 */ /* 0x000fc8000fffe13f */
[----:B------:R-:W-:Y:S02]  /*04f0*/  @!UP0 USHF.L.U32 UR5, UR4, 0xb, URZ ;  /* 0x0000000b04058899 */ /* 0x000fe4000800063f */
[----:B------:R-:W-:Y:S01]  /*0500*/  @!UP0 USHF.L.U32 UR4, UR4, 0x1, URZ ;  /* 0x0000000104048899 */ /* 0x000fe2000800063f */
[----:B------:R-:W-:Y:S02]  /*0510*/  @P3 IMAD.MOV.U32 R7, RZ, RZ, RZ ;  /* 0x000000ffff073224 */ /* 0x000fe400078e00ff */
[----:B------:R-:W-:Y:S01]  /*0520*/  IMAD.MOV.U32 R5, RZ, RZ, RZ ;  /* 0x000000ffff057224 */ /* 0x000fe200078e00ff */
[----:B------:R-:W0:Y:S01]  /*0530*/  @!UP0 S2UR UR7, SR_CgaCtaId ;  /* 0x00000000000789c3 */ /* 0x000e220000008800 */
[----:B------:R-:W-:-:S07]  /*0540*/  @P3 IMAD.MOV.U32 R11, RZ, RZ, RZ ;  /* 0x000000ffff0b3224 */ /* 0x000fce00078e00ff */
[----:B------:R-:W1:Y:S01]  /*0550*/  @!P3 LDC R9, c[0x0][0xc] ;  /* 0x00000300ff09bb82 */ /* 0x000e620000000800 */
[----:B--2---:R-:W-:-:S04]  /*0560*/  @P3 IMAD.WIDE.U32 R16, R4, R17, R6 ;  /* 0x0000001104103225 */ /* 0x004fc800078e0006 */
[----:B------:R-:W-:Y:S01]  /*0570*/  @P3 IMAD.IADD R17, R17, 0x1, R11 ;  /* 0x0000000111113824 */ /* 0x000fe200078e020b */
[----:B0-----:R-:W-:Y:S01]  /*0580*/  @!UP0 ULEA UR6, UR7, UR6, 0x18 ;  /* 0x0000000607068291 */ /* 0x001fe2000f8ec03f */
[----:B------:R-:W-:Y:S01]  /*0590*/  VOTEU.ALL UP0, P0 ;  /* 0x00000000003f7886 */ /* 0x000fe20000000000 */
[----:B------:R-:W-:-:S04]  /*05a0*/  ISETP.NE.AND P0, PT, R0, 0x3, PT ;  /* 0x000000030000780c */ /* 0x000fc80003f05270 */
[----:B------:R-:W-:Y:S01]  /*05b0*/  ISETP.EQ.OR P0, PT, R0, RZ, !P0 ;  /* 0x000000ff0000720c */ /* 0x000fe20004702670 */
[----:B-1----:R-:W-:-:S03]  /*05c0*/  @!P3 IMAD.WIDE.U32 R6, R9, R3, R4 ;  /* 0x000000030906b225 */ /* 0x002fc600078e0004 */
[C---:B------:R-:W-:Y:S01]  /*05d0*/  ISETP.EQ.AND P0, PT, R8.reuse, RZ, P0 ;  /* 0x000000ff0800720c */ /* 0x040fe20000702270 */
[----:B------:R-:W-:Y:S01]  /*05e0*/  VIADD R8, R8, 0xffffffff ;  /* 0xffffffff08087836 */ /* 0x000fe20000000000 */
[----:B------:R-:W0:Y:S02]  /*05f0*/  FENCE.VIEW.ASYNC.S ;  /* 0x00000000000073c6 */ /* 0x000e240000000000 */
[----:B0-----:R0:W3:Y:S01]  /*0600*/  @!UP0 SYNCS.EXCH.64 URZ, [UR6+0xa0], UR4 ;  /* 0x0000a004063f85b2 */ /* 0x0010e20008000100 */
[----:B------:R-:W-:Y:S01]  /*0610*/  @!P3 IMAD.MOV.U32 R16, RZ, RZ, R6 ;  /* 0x000000ffff10b224 */ /* 0x000fe200078e0006 */
[----:B------:R-:W-:Y:S01]  /*0620*/  SEL R19, RZ, 0x1, !P0 ;  /* 0x00000001ff137807 */ /* 0x000fe20004000000 */
[----:B------:R-:W-:Y:S01]  /*0630*/  @!P3 IMAD.MOV.U32 R17, RZ, RZ, R7 ;  /* 0x000000ffff11b224 */ /* 0x000fe200078e0007 */
[----:B------:R-:W-:-:S04]  /*0640*/  ISETP.GE.U32.AND P1, PT, R8, 0x2, PT ;  /* 0x000000020800780c */ /* 0x000fc80003f26070 */
[----:B------:R-:W-:Y:S01]  /*0650*/  SEL R19, R19, 0x2, P1 ;  /* 0x0000000213137807 */ /* 0x000fe20000800000 */
[----:B------:R0:W3:Y:S01]  /*0660*/  @!UP1 SYNCS.EXCH.64 URZ, [UR6+0xa8], UR4 ;  /* 0x0000a804063f95b2 */ /* 0x0000e20008000100 */
[----:B------:R-:W-:Y:S01]  /*0670*/  NOP ;  /* 0x0000000000007918 */ /* 0x000fe20000000000 */
[----:B---34-:R-:W-:Y:S06]  /*0680*/  BAR.SYNC.DEFER_BLOCKING 0x0 ;  /* 0x0000000000007b1d */ /* 0x018fec0000010000 */
[----:B------:R-:W-:Y:S05]  /*0690*/  @!P2 BRA `(.L_x_4) ;  /* 0x00000040001ca947 */ /* 0x000fea0003800000 */
[----:B------:R-:W-:-:S13]  /*06a0*/  ISETP.GT.U32.AND P0, PT, R8, 0x1, PT ;  /* 0x000000010800780c */ /* 0x000fda0003f04070 */
[----:B0-----:R-:W-:Y:S05]  /*06b0*/  @P0 EXIT ;  /* 0x000000000000094d */ /* 0x001fea0003800000 */
[----:B------:R-:W-:Y:S01]  /*06c0*/  ULDC.64 UR4, c[0x0][0x650] ;  /* 0x0001940000047ab9 */ /* 0x000fe20000000a00 */
[----:B------:R-:W-:Y:S01]  /*06d0*/  PRMT R0, RZ, 0x7610, R0 ;  /* 0x00007610ff007816 */ /* 0x000fe20000000000 */
[----:B------:R-:W-:Y:S01]  /*06e0*/  IMAD.MOV.U32 R58, RZ, RZ, -0x1 ;  /* 0xffffffffff3a7424 */ /* 0x000fe200078e00ff */
[----:B------:R-:W-:Y:S01]  /*06f0*/  ISETP.GE.U32.AND P0, PT, R16, UR4, PT ;  /* 0x0000000410007c0c */ /* 0x000fe2000bf06070 */
[----:B------:R-:W-:Y:S02]  /*0700*/  IMAD.MOV.U32 R59, RZ, RZ, -0x1 ;  /* 0xffffffffff3b7424 */ /* 0x000fe400078e00ff */
[----:B------:R-:W-:Y:S01]  /*0710*/  IMAD.MOV.U32 R57, RZ, RZ, -0x1 ;  /* 0xffffffffff397424 */ /* 0x000fe200078e00ff */
[----:B------:R-:W-:-:S13]  /*0720*/  ISETP.GE.U32.AND.EX P0, PT, R17, UR5, PT, P0 ;  /* 0x0000000511007c0c */ /* 0x000fda000bf06100 */
[----:B------:R-:W-:Y:S05]  /*0730*/  @P0 BRA `(.L_x_5) ;  /* 0x0000000400540947 */ /* 0x000fea0003800000 */
[----:B------:R-:W0:Y:S01]  /*0740*/  LDC.64 R14, c[0x0][0x628] ;  /* 0x00018a00ff0e7b82 */ /* 0x000e220000000a00 */
[----:B------:R-:W-:Y:S02]  /*0750*/  IMAD.MOV.U32 R6, RZ, RZ, R16 ;  /* 0x000000ffff067224 */ /* 0x000fe400078e0010 */
[----:B------:R-:W-:-:S05]  /*0760*/  IMAD.MOV.U32 R7, RZ, RZ, R17 ;  /* 0x000000ffff077224 */ /* 0x000fca00078e0011 */
[----:B------:R-:W1:Y:S08]  /*0770*/  LDC R0, c[0x0][0x630] ;  /* 0x00018c00ff007b82 */ /* 0x000e700000000800 */
[----:B------:R-:W2:Y:S01]  /*0780*/  LDC.64 R20, c[0x0][0x620] ;  /* 0x00018800ff147b82 */ /* 0x000ea20000000a00 */
[----:B0-----:R-:W-:-:S04]  /*0790*/  ISETP.NE.U32.AND P0, PT, R14, RZ, PT ;  /* 0x000000ff0e00720c */ /* 0x001fc80003f05070 */
[----:B------:R-:W-:-:S13]  /*07a0*/  ISETP.NE.AND.EX P0, PT, R15, RZ, PT, P0 ;  /* 0x000000ff0f00720c */ /* 0x000fda0003f05300 */
[----:B-12---:R-:W-:Y:S05]  /*07b0*/  @!P0 BRA `(.L_x_6) ;  /* 0x0000000000288947 */ /* 0x006fea0003800000 */
[----:B------:R-:W0:Y:S02]  /*07c0*/  LDC R11, c[0x0][0x634] ;  /* 0x00018d00ff0b7b82 */ /* 0x000e240000000800 */
[----:B0-----:R-:W-:-:S05]  /*07d0*/  IADD3 R11, P0, R16, R11, RZ ;  /* 0x0000000b100b7210 */ /* 0x001fca0007f1e0ff */
[----:B------:R-:W-:-:S04]  /*07e0*/  IMAD.X R13, RZ, RZ, R17, P0 ;  /* 0x000000ffff0d7224 */ /* 0x000fc800000e0611 */
[----:B------:R-:W-:-:S04]  /*07f0*/  IMAD.WIDE.U32 R6, R13, R14, RZ ;  /* 0x0000000e0d067225 */ /* 0x000fc800078e00ff */
[----:B------:R-:W-:-:S04]  /*0800*/  IMAD.WIDE.U32 R8, P0, R11, R15, R6 ;  /* 0x0000000f0b087225 */ /* 0x000fc80007800006 */
[----:B------:R-:W-:-:S04]  /*0810*/  IMAD.WIDE.U32 R6, R11, R14, RZ ;  /* 0x0000000e0b067225 */ /* 0x000fc800078e00ff */
[----:B------:R-:W-:Y:S01]  /*0820*/  IMAD.X R11, RZ, RZ, RZ, P0 ;  /* 0x000000ffff0b7224 */ /* 0x000fe200000e06ff */
[----:B------:R-:W-:Y:S01]  /*0830*/  IADD3 RZ, P0, R7, R8, RZ ;  /* 0x0000000807ff7210 */ /* 0x000fe20007f1e0ff */
[----:B------:R-:W-:-:S04]  /*0840*/  IMAD.MOV.U32 R10, RZ, RZ, R9 ;  /* 0x000000ffff0a7224 */ /* 0x000fc800078e0009 */
[----:B------:R-:W-:-:S08]  /*0850*/  IMAD.WIDE.U32.X R6, R13, R15, R10, P0 ;  /* 0x0000000f0d067225 */ /* 0x000fd000000e040a */
.L_x_6:
[-CC-:B------:R-:W-:Y:S01]  /*0860*/  SHF.R.U64 R57, R6, R0.reuse, R7.reuse ;  /* 0x0000000006397219 */ /* 0x180fe20000001207 */
[----:B------:R-:W0:Y:S01]  /*0870*/  LDC R10, c[0x0][0x618] ;  /* 0x00018600ff0a7b82 */ /* 0x000e220000000800 */
[----:B------:R-:W-:Y:S01]  /*0880*/  SHF.R.U32.HI R5, RZ, R0, R7 ;  /* 0x00000000ff057219 */ /* 0x000fe20000011607 */
[----:B------:R-:W-:Y:S01]  /*0890*/  ULDC UR4, c[0x0][0x150] ;  /* 0x0000540000047ab9 */ /* 0x000fe20000000800 */
[----:B------:R-:W-:Y:S02]  /*08a0*/  IADD3 R9, P0, RZ, -R57, RZ ;  /* 0x80000039ff097210 */ /* 0x000fe40007f1e0ff */
[----:B------:R-:W-:-:S03]  /*08b0*/  I2FP.F32.U32 R0, R4 ;  /* 0x0000000400007245 */ /* 0x000fc60000201000 */
[----:B------:R-:W1:Y:S01]  /*08c0*/  LDC.64 R28, c[0x0][0x640] ;  /* 0x00019000ff1c7b82 */ /* 0x000e620000000a00 */
[----:B------:R-:W-:Y:S02]  /*08d0*/  IMAD.X R11, RZ, RZ, ~R5, P0 ;  /* 0x000000ffff0b7224 */ /* 0x000fe400000e0e05 */
[----:B------:R-:W-:Y:S01]  /*08e0*/  FMUL R0, R0, UR4 ;  /* 0x0000000400007c20 */ /* 0x000fe20008400000 */
[----:B------:R-:W-:Y:S01]  /*08f0*/  IMAD.WIDE.U32 R6, R9, R20, R16 ;  /* 0x0000001409067225 */ /* 0x000fe200078e0010 */
[----:B------:R-:W-:-:S03]  /*0900*/  ULDC UR4, c[0x0][0x154] ;  /* 0x0000550000047ab9 */ /* 0x000fc60000000800 */
[----:B------:R-:W-:Y:S01]  /*0910*/  IMAD R8, R11, R20, RZ ;  /* 0x000000140b087224 */ /* 0x000fe200078e02ff */
[----:B------:R-:W2:Y:S01]  /*0920*/  LDC R5, c[0x0][0x144] ;  /* 0x00005100ff057b82 */ /* 0x000ea20000000800 */
[----:B------:R-:W3:Y:S02]  /*0930*/  F2I.U32.TRUNC.NTZ R0, R0 ;  /* 0x0000000000007305 */ /* 0x000ee4000020f000 */
[----:B------:R-:W-:-:S04]  /*0940*/  IMAD R9, R9, R21, R8 ;  /* 0x0000001509097224 */ /* 0x000fc800078e0208 */
[----:B------:R-:W-:Y:S01]  /*0950*/  IMAD.IADD R7, R7, 0x1, R9 ;  /* 0x0000000107077824 */ /* 0x000fe200078e0209 */
[----:B------:R-:W4:Y:S01]  /*0960*/  LDC R12, c[0x0][0x608] ;  /* 0x00018200ff0c7b82 */ /* 0x000f220000000800 */
[----:B------:R-:W-:-:S03]  /*0970*/  IMAD.MOV.U32 R9, RZ, RZ, -0x1 ;  /* 0xffffffffff097424 */ /* 0x000fc600078e00ff */
[-CC-:B0-----:R-:W-:Y:S02]  /*0980*/  SHF.R.U64 R20, R6, R10.reuse, R7.reuse ;  /* 0x0000000a06147219 */ /* 0x181fe40000001207 */
[----:B------:R-:W-:Y:S02]  /*0990*/  I2FP.F32.U32 R6, R3 ;  /* 0x0000000300067245 */ /* 0x000fe40000201000 */
[----:B------:R-:W0:Y:S01]  /*09a0*/  LDC R26, c[0x0][0x658] ;  /* 0x00019600ff1a7b82 */ /* 0x000e220000000800 */
[----:B-1----:R-:W-:Y:S01]  /*09b0*/  ISETP.NE.U32.AND P0, PT, R28, RZ, PT ;  /* 0x000000ff1c00720c */ /* 0x002fe20003f05070 */
[----:B---3--:R-:W-:Y:S01]  /*09c0*/  IMAD.MOV R8, RZ, RZ, -R0 ;  /* 0x000000ffff087224 */ /* 0x008fe200078e0a00 */
[----:B------:R-:W-:Y:S01]  /*09d0*/  SHF.R.U32.HI R7, RZ, R10, R7 ;  /* 0x0000000aff077219 */ /* 0x000fe20000011607 */
[----:B------:R-:W-:Y:S01]  /*09e0*/  FMUL R6, R6, UR4 ;  /* 0x0000000406067c20 */ /* 0x000fe20008400000 */
[----:B------:R-:W-:-:S03]  /*09f0*/  ISETP.NE.AND.EX P0, PT, R29, RZ, PT, P0 ;  /* 0x000000ff1d00720c */ /* 0x000fc60003f05300 */
[----:B------:R-:W1:Y:S01]  /*0a00*/  LDC R14, c[0x0][0x148] ;  /* 0x00005200ff0e7b82 */ /* 0x000e620000000800 */
[----:B--2---:R-:W-:-:S07]  /*0a10*/  IMAD R0, R5, R8, R4 ;  /* 0x0000000805007224 */ /* 0x004fce00078e0204 */
[----:B------:R-:W2:Y:S01]  /*0a20*/  LDC R24, c[0x0][0x600] ;  /* 0x00018000ff187b82 */ /* 0x000ea20000000800 */
[-CC-:B----4-:R-:W-:Y:S02]  /*0a30*/  SHF.R.U64 R30, R20, R12.reuse, R7.reuse ;  /* 0x0000000c141e7219 */ /* 0x190fe40000001207 */
[----:B------:R-:W-:Y:S01]  /*0a40*/  SHF.R.U32.HI R5, RZ, R12, R7 ;  /* 0x0000000cff057219 */ /* 0x000fe20000011607 */
[----:B------:R-:W-:Y:S01]  /*0a50*/  IMAD.MOV.U32 R7, RZ, RZ, 0x1 ;  /* 0x00000001ff077424 */ /* 0x000fe200078e00ff */
[----:B------:R3:W4:Y:S03]  /*0a60*/  F2I.U32.TRUNC.NTZ R12, R6 ;  /* 0x00000006000c7305 */ /* 0x000726000020f000 */
[----:B------:R-:W1:Y:S01]  /*0a70*/  LDC R15, c[0x0][0x648] ;  /* 0x00019200ff0f7b82 */ /* 0x000e620000000800 */
[-C--:B0-----:R-:W-:Y:S02]  /*0a80*/  SHF.L.U32 R4, R9, R26.reuse, RZ ;  /* 0x0000001a09047219 */ /* 0x081fe400000006ff */
[----:B------:R-:W-:-:S02]  /*0a90*/  SHF.R.U64 R32, R30, R26, R5 ;  /* 0x0000001a1e207219 */ /* 0x000fc40000001205 */
[----:B------:R-:W-:Y:S02]  /*0aa0*/  LOP3.LUT R11, RZ, R4, RZ, 0x33, !PT ;  /* 0x00000004ff0b7212 */ /* 0x000fe400078e33ff */
[-C--:B------:R-:W-:Y:S01]  /*0ab0*/  SHF.R.U32.HI R5, RZ, R26.reuse, R5 ;  /* 0x0000001aff057219 */ /* 0x080fe20000011605 */
[----:B------:R-:W0:Y:S01]  /*0ac0*/  LDC R21, c[0x0][0x638] ;  /* 0x00018e00ff157b82 */ /* 0x000e220000000800 */
[----:B------:R-:W-:Y:S01]  /*0ad0*/  SHF.L.U32 R10, R7, R26, RZ ;  /* 0x0000001a070a7219 */ /* 0x000fe200000006ff */
[----:B------:R-:W-:-:S06]  /*0ae0*/  IMAD.MOV.U32 R4, RZ, RZ, R32 ;  /* 0x000000ffff047224 */ /* 0x000fcc00078e0020 */
[----:B------:R-:W0:Y:S01]  /*0af0*/  LDC R58, c[0x0][0x610] ;  /* 0x00018400ff3a7b82 */ /* 0x000e220000000800 */
[----:B---34-:R-:W-:Y:S05]  /*0b00*/  @!P0 BRA `(.L_x_7) ;  /* 0x0000000000288947 */ /* 0x018fea0003800000 */
[----:B------:R-:W3:Y:S02]  /*0b10*/  LDC R9, c[0x0][0x64c] ;  /* 0x00019300ff097b82 */ /* 0x000ee40000000800 */
[----:B---3--:R-:W-:-:S05]  /*0b20*/  IADD3 R9, P0, R32, R9, RZ ;  /* 0x0000000920097210 */ /* 0x008fca0007f1e0ff */
        /* <DEDUP_REMOVED lines=8> */
.L_x_7:
[----:B-1----:R-:W-:Y:S01]  /*0bb0*/  SHF.R.U64 R4, R4, R15, R5 ;  /* 0x0000000f04047219 */ /* 0x002fe20000001205 */
[----:B--2---:R-:W-:Y:S01]  /*0bc0*/  VIADD R5, R24, 0xffffffff ;  /* 0xffffffff18057836 */ /* 0x004fe20000000000 */
[----:B------:R-:W-:Y:S01]  /*0bd0*/  LOP3.LUT R11, R30, R11, RZ, 0xc0, !PT ;  /* 0x0000000b1e0b7212 */ /* 0x000fe200078ec0ff */
[----:B------:R-:W-:Y:S02]  /*0be0*/  IMAD.MOV R12, RZ, RZ, -R12 ;  /* 0x000000ffff0c7224 */ /* 0x000fe400078e0a0c */
[----:B------:R-:W-:Y:S01]  /*0bf0*/  IMAD.MOV R6, RZ, RZ, -R4 ;  /* 0x000000ffff067224 */ /* 0x000fe200078e0a04 */
[----:B------:R-:W-:Y:S01]  /*0c00*/  LOP3.LUT R5, R20, R5, RZ, 0xc0, !PT ;  /* 0x0000000514057212 */ /* 0x000fe200078ec0ff */
[----:B------:R-:W-:Y:S02]  /*0c10*/  @P3 IMAD R0, R14, R12, R3 ;  /* 0x0000000c0e003224 */ /* 0x000fe400078e0203 */
[----:B------:R-:W-:Y:S02]  /*0c20*/  IMAD R11, R10, R4, R11 ;  /* 0x000000040a0b7224 */ /* 0x000fe400078e020b */
[----:B0-----:R-:W-:-:S02]  /*0c30*/  IMAD R3, R6, R21, R32 ;  /* 0x0000001506037224 */ /* 0x001fc400078e0220 */
[----:B------:R-:W-:Y:S02]  /*0c40*/  IMAD R58, R11, R58, R0 ;  /* 0x0000003a0b3a7224 */ /* 0x000fe400078e0200 */
[----:B------:R-:W-:Y:S02]  /*0c50*/  IMAD R3, R3, R24, R5 ;  /* 0x0000001803037224 */ /* 0x000fe400078e0205 */
[----:B------:R-:W-:-:S03]  /*0c60*/  IMAD.MOV.U32 R0, RZ, RZ, 0x1 ;  /* 0x00000001ff007424 */ /* 0x000fc600078e00ff */
[----:B------:R-:W-:Y:S02]  /*0c70*/  SEL R59, R3, R58, !P3 ;  /* 0x0000003a033b7207 */ /* 0x000fe40005800000 */
[----:B------:R-:W-:-:S07]  /*0c80*/  SEL R58, R58, R3, !P3 ;  /* 0x000000033a3a7207 */ /* 0x000fce0005800000 */
.L_x_5:
[----:B------:R-:W-:-:S08]  /*0c90*/  NOP ;  /* 0x0000000000007918 */ /* 0x000fd00000000000 */
[----:B------:R-:W0:Y:S02]  /*0ca0*/  USETMAXREG.TRY_ALLOC.CTAPOOL UP0, 0xe8 ;  /* 0x000000e8000079c8 */ /* 0x000e240008000600 */
[----:B0-----:R-:W-:-:S13]  /*0cb0*/  PLOP3.LUT P0, PT, PT, PT, UP0, 0x80, 0x0 ;  /* 0x000000000000781c */ /* 0x001fda0003f0f008 */
[----:B------:R-:W-:Y:S05]  /*0cc0*/  @!P0 BRA `(.L_x_5) ;  /* 0xfffffffc00f08947 */ /* 0x000fea000383ffff */
[----:B------:R-:W-:Y:S01]  /*0cd0*/  ULDC.64 UR4, c[0x0][0x598] ;  /* 0x0001660000047ab9 */ /* 0x000fe20000000a00 */
[----:B------:R-:W-:Y:S01]  /*0ce0*/  ULDC.64 UR36, c[0x0][0x208] ;  /* 0x0000820000247ab9 */ /* 0x000fe20000000a00 */
[----:B------:R-:W-:-:S04]  /*0cf0*/  ISETP.NE.U32.AND P0, PT, RZ, UR4, PT ;  /* 0x00000004ff007c0c */ /* 0x000fc8000bf05070 */
[----:B------:R-:W-:-:S13]  /*0d00*/  ISETP.NE.AND.EX P0, PT, RZ, UR5, PT, P0 ;  /* 0x00000005ff007c0c */ /* 0x000fda000bf05300 */
[----:B------:R-:W-:Y:S05]  /*0d10*/  @!P0 BRA `(.L_x_8) ;  /* 0x00000000001c8947 */ /* 0x000fea0003800000 */
[----:B------:R-:W0:Y:S02]  /*0d20*/  LDC.64 R4, c[0x0][0x598] ;  /* 0x00016600ff047b82 */ /* 0x000e240000000a00 */
[----:B0-----:R-:W2:Y:S02]  /*0d30*/  LDG.E.64 R4, desc[UR36][R4.64] ;  /* 0x0000002404047981 */ /* 0x001ea4000c1e1b00 */
[----:B--2---:R-:W-:-:S04]  /*0d40*/  ISETP.NE.U32.AND P0, PT, R4, RZ, PT ;  /* 0x000000ff0400720c */ /* 0x004fc80003f05070 */
[----:B------:R-:W-:-:S13]  /*0d50*/  ISETP.NE.AND.EX P0, PT, R5, RZ, PT, P0 ;  /* 0x000000ff0500720c */ /* 0x000fda0003f05300 */
[----:B------:R-:W-:Y:S05]  /*0d60*/  @!P0 BRA `(.L_x_8) ;  /* 0x0000000000088947 */ /* 0x000fea0003800000 */
[----:B------:R0:W5:Y:S01]  /*0d70*/  LD.E R23, desc[UR36][R4.64] ;  /* 0x0000002404177980 */ /* 0x000162000c101900 */
[----:B------:R-:W-:Y:S05]  /*0d80*/  BRA `(.L_x_9) ;  /* 0x0000000000247947 */ /* 0x000fea0003800000 */
.L_x_8:
[----:B------:R-:W-:Y:S02]  /*0d90*/  ULDC.64 UR4, c[0x0][0x588] ;  /* 0x0001620000047ab9 */ /* 0x000fe40000000a00 */
[----:B------:R-:W-:-:S04]  /*0da0*/  ISETP.NE.U32.AND P0, PT, RZ, UR4, PT ;  /* 0x00000004ff007c0c */ /* 0x000fc8000bf05070 */
[----:B------:R-:W-:-:S13]  /*0db0*/  ISETP.NE.AND.EX P0, PT, RZ, UR5, PT, P0 ;  /* 0x00000005ff007c0c */ /* 0x000fda000bf05300 */
[----:B------:R-:W-:Y:S05]  /*0dc0*/  @!P0 BRA `(.L_x_10) ;  /* 0x00000000000c8947 */ /* 0x000fea0003800000 */
[----:B------:R-:W0:Y:S02]  /*0dd0*/  LDC.64 R4, c[0x0][0x588] ;  /* 0x00016200ff047b82 */ /* 0x000e240000000a00 */
[----:B0-----:R1:W5:Y:S01]  /*0de0*/  LDG.E R23, desc[UR36][R4.64] ;  /* 0x0000002404177981 */ /* 0x001362000c1e1900 */
[----:B------:R-:W-:Y:S05]  /*0df0*/  BRA `(.L_x_9) ;  /* 0x0000000000087947 */ /* 0x000fea0003800000 */
.L_x_10:
[----:B------:R-:W-:Y:S02]  /*0e00*/  ULDC UR4, c[0x0][0x580] ;  /* 0x0001600000047ab9 */ /* 0x000fe40000000800 */
[----:B------:R-:W-:-:S07]  /*0e10*/  IMAD.U32 R23, RZ, RZ, UR4 ;  /* 0x00000004ff177e24 */ /* 0x000fce000f8e00ff */
.L_x_9:
[----:B------:R-:W-:Y:S02]  /*0e20*/  ULDC.64 UR4, c[0x0][0x5a0] ;  /* 0x0001680000047ab9 */ /* 0x000fe40000000a00 */
[----:B------:R-:W-:-:S04]  /*0e30*/  ISETP.NE.U32.AND P0, PT, RZ, UR4, PT ;  /* 0x00000004ff007c0c */ /* 0x000fc8000bf05070 */
[----:B------:R-:W-:-:S13]  /*0e40*/  ISETP.NE.AND.EX P0, PT, RZ, UR5, PT, P0 ;  /* 0x00000005ff007c0c */ /* 0x000fda000bf05300 */
[----:B------:R-:W-:Y:S05]  /*0e50*/  @!P0 BRA `(.L_x_11) ;  /* 0x00000000001c8947 */ /* 0x000fea0003800000 */
[----:B01----:R-:W0:Y:S02]  /*0e60*/  LDC.64 R4, c[0x0][0x5a0] ;  /* 0x00016800ff047b82 */ /* 0x003e240000000a00 */
[----:B0-----:R-:W2:Y:S02]  /*0e70*/  LDG.E.64 R4, desc[UR36][R4.64] ;  /* 0x0000002404047981 */ /* 0x001ea4000c1e1b00 */
[----:B--2---:R-:W-:-:S04]  /*0e80*/  ISETP.NE.U32.AND P0, PT, R4, RZ, PT ;  /* 0x000000ff0400720c */ /* 0x004fc80003f05070 */
[----:B------:R-:W-:-:S13]  /*0e90*/  ISETP.NE.AND.EX P0, PT, R5, RZ, PT, P0 ;  /* 0x000000ff0500720c */ /* 0x000fda0003f05300 */
[----:B------:R-:W-:Y:S05]  /*0ea0*/  @!P0 BRA `(.L_x_11) ;  /* 0x0000000000088947 */ /* 0x000fea0003800000 */
[----:B------:R0:W5:Y:S01]  /*0eb0*/  LD.E R56, desc[UR36][R4.64] ;  /* 0x0000002404387980 */ /* 0x000162000c101900 */
[----:B------:R-:W-:Y:S05]  /*0ec0*/  BRA `(.L_x_12) ;  /* 0x0000000000247947 */ /* 0x000fea0003800000 */
.L_x_11:
[----:B------:R-:W-:Y:S02]  /*0ed0*/  ULDC.64 UR4, c[0x0][0x590] ;  /* 0x0001640000047ab9 */ /* 0x000fe40000000a00 */
[----:B------:R-:W-:-:S04]  /*0ee0*/  ISETP.NE.U32.AND P0, PT, RZ, UR4, PT ;  /* 0x00000004ff007c0c */ /* 0x000fc8000bf05070 */
[----:B------:R-:W-:-:S13]  /*0ef0*/  ISETP.NE.AND.EX P0, PT, RZ, UR5, PT, P0 ;  /* 0x00000005ff007c0c */ /* 0x000fda000bf05300 */
[----:B------:R-:W-:Y:S05]  /*0f00*/  @!P0 BRA `(.L_x_13) ;  /* 0x00000000000c8947 */ /* 0x000fea0003800000 */
[----:B01----:R-:W0:Y:S02]  /*0f10*/  LDC.64 R4, c[0x0][0x590] ;  /* 0x00016400ff047b82 */ /* 0x003e240000000a00 */
[----:B0-----:R1:W5:Y:S01]  /*0f20*/  LDG.E R56, desc[UR36][R4.64] ;  /* 0x0000002404387981 */ /* 0x001362000c1e1900 */
[----:B------:R-:W-:Y:S05]  /*0f30*/  BRA `(.L_x_12) ;  /* 0x0000000000087947 */ /* 0x000fea0003800000 */
.L_x_13:
[----:B------:R-:W-:Y:S02]  /*0f40*/  ULDC UR4, c[0x0][0x584] ;  /* 0x0001610000047ab9 */ /* 0x000fe40000000800 */
[----:B------:R-:W-:-:S07]  /*0f50*/  IMAD.U32 R56, RZ, RZ, UR4 ;  /* 0x00000004ff387e24 */ /* 0x000fce000f8e00ff */
.L_x_12:
[----:B------:R-:W-:-:S13]  /*0f60*/  LOP3.LUT P0, RZ, R0, 0xff, RZ, 0xc0, !PT ;  /* 0x000000ff00ff7812 */ /* 0x000fda000780c0ff */
[----:B------:R-:W-:Y:S05]  /*0f70*/  @!P0 EXIT ;  /* 0x000000000000894d */ /* 0x000fea0003800000 */
[----:B------:R-:W-:Y:S01]  /*0f80*/  ULDC UR4, c[0x0][0x28c] ;  /* 0x0000a30000047ab9 */ /* 0x000fe20000000800 */
[----:B------:R-:W-:Y:S01]  /*0f90*/  LOP3.LUT R62, R19, 0x1, RZ, 0xfc, !PT ;  /* 0x00000001133e7812 */ /* 0x000fe200078efcff */
[----:B------:R-:W-:Y:S01]  /*0fa0*/  UIADD3 UR4, UR4, 0x3f, URZ ;  /* 0x0000003f04047890 */ /* 0x000fe2000fffe03f */
[----:B------:R-:W-:Y:S01]  /*0fb0*/  UMOV UR38, URZ ;  /* 0x0000003f00267c82 */ /* 0x000fe20008000000 */
[----:B------:R-:W-:Y:S02]  /*0fc0*/  UMOV UR39, URZ ;  /* 0x0000003f00277c82 */ /* 0x000fe40008000000 */
[----:B------:R-:W-:-:S04]  /*0fd0*/  USHF.R.S32.HI UR5, URZ, 0x1f, UR4 ;  /* 0x0000001f3f057899 */ /* 0x000fc80008011404 */
[----:B------:R-:W-:-:S04]  /*0fe0*/  ULEA.HI UR5, UR5, UR4, URZ, 0x6 ;  /* 0x0000000405057291 */ /* 0x000fc8000f8f303f */
[----:B------:R-:W-:-:S12]  /*0ff0*/  USHF.R.S32.HI UR40, URZ, 0x6, UR5 ;  /* 0x000000063f287899 */ /* 0x000fd80008011405 */
.L_x_95:
[----:B------:R-:W-:Y:S01]  /*1000*/  LOP3.LUT R0, R18, 0x80, RZ, 0xc0, !PT ;  /* 0x0000008012007812 */ /* 0x000fe200078ec0ff */
[----:B--2---:R-:W2:Y:S01]  /*1010*/  S2UR UR7, SR_CgaCtaId ;  /* 0x00000000000779c3 */ /* 0x004ea20000008800 */
[----:B------:R-:W-:Y:S02]  /*1020*/  UMOV UR6, 0x400 ;  /* 0x0000040000067882 */ /* 0x000fe40000000000 */
[----:B------:R-:W-:-:S06]  /*1030*/  SHF.R.U32.HI R0, RZ, 0x7, R0 ;  /* 0x00000007ff007819 */ /* 0x000fcc0000011600 */
[----:B---3--:R-:W3:Y:S01]  /*1040*/  SHFL.IDX PT, R0, R0, RZ, 0x1f ;  /* 0x00001fff00007589 */ /* 0x008ee200000e0000 */
[----:B--2---:R-:W-:Y:S01]  /*1050*/  ULEA UR42, UR7, UR6, 0x18 ;  /* 0x00000006072a7291 */ /* 0x004fe2000f8ec03f */
[----:B---3--:R-:W-:-:S13]  /*1060*/  R2UR UR4, R0 ;  /* 0x00000000000472ca */ /* 0x008fda00000e0000 */
[----:B------:R-:W-:-:S04]  /*1070*/  ULEA.HI UR5, UR4, UR4, URZ, 0x1 ;  /* 0x0000000404057291 */ /* 0x000fc8000f8f083f */
[----:B------:R-:W-:-:S04]  /*1080*/  ULOP3.LUT UR5, UR5, 0x7fffe, URZ, 0xc0, !UPT ;  /* 0x0007fffe05057892 */ /* 0x000fc8000f8ec03f */
[----:B------:R-:W-:-:S03]  /*1090*/  UIADD3 UR5, UR4, -UR5, URZ ;  /* 0x8000000504057290 */ /* 0x000fc6000fffe03f */
[----:B------:R-:W-:Y:S01]  /*10a0*/  ULDC UR4, c[0x0][0x28c] ;  /* 0x0000a30000047ab9 */ /* 0x000fe20000000800 */
[----:B------:R-:W-:Y:S01]  /*10b0*/  ULEA UR5, UR5, UR42, 0xd ;  /* 0x0000002a05057291 */ /* 0x000fe2000f8e683f */
[----:B------:R-:W-:-:S03]  /*10c0*/  ISETP.LT.AND P0, PT, RZ, UR4, PT ;  /* 0x00000004ff007c0c */ /* 0x000fc6000bf01270 */
[----:B------:R-:W-:-:S04]  /*10d0*/  UIADD3 UR5, UR5, 0x180, URZ ;  /* 0x0000018005057890 */ /* 0x000fc8000fffe03f */
[----:B------:R-:W-:-:S04]  /*10e0*/  USHF.R.U32.HI UR5, URZ, 0x4, UR5 ;  /* 0x000000043f057899 */ /* 0x000fc80008011605 */
[----:B------:R-:W-:Y:S02]  /*10f0*/  ULOP3.LUT UR41, UR5, 0x3fff, URZ, 0xc0, !UPT ;  /* 0x00003fff05297892 */ /* 0x000fe4000f8ec03f */
[----:B-1--45:R-:W-:Y:S10]  /*1100*/  @P0 BRA `(.L_x_14) ;  /* 0x0000000000400947 */ /* 0x032ff40003800000 */
[----:B------:R-:W-:Y:S01]  /*1110*/  MOV R0, 0x0 ;  /* 0x0000000000007802 */ /* 0x000fe20000000f00 */
[----:B------:R-:W-:Y:S01]  /*1120*/  ULDC.64 UR4, c[0x4][0x68] ;  /* 0x01001a0000047ab9 */ /* 0x000fe20000000a00 */
[----:B------:R-:W-:Y:S01]  /*1130*/  ULDC.64 UR6, c[0x4][0x8] ;  /* 0x0100020000067ab9 */ /* 0x000fe20000000a00 */
[----:B01----:R-:W-:Y:S01]  /*1140*/  IMAD.U32 R4, RZ, RZ, UR4 ;  /* 0x00000004ff047e24 */ /* 0x003fe2000f8e00ff */
[----:B------:R0:W1:Y:S01]  /*1150*/  LDC.64 R14, c[0x4][R0] ;  /* 0x01000000000e7b82 */ /* 0x0000620000000a00 */
[----:B------:R-:W-:Y:S01]  /*1160*/  IMAD.U32 R5, RZ, RZ, UR5 ;  /* 0x00000005ff057e24 */ /* 0x000fe2000f8e00ff */
[----:B------:R-:W-:Y:S01]  /*1170*/  ULDC.64 UR4, c[0x4][0x70] ;  /* 0x01001c0000047ab9 */ /* 0x000fe20000000a00 */
[----:B------:R-:W-:Y:S02]  /*1180*/  IMAD.U32 R10, RZ, RZ, UR6 ;  /* 0x00000006ff0a7e24 */ /* 0x000fe4000f8e00ff */
[----:B------:R-:W-:Y:S02]  /*1190*/  IMAD.U32 R6, RZ, RZ, UR4 ;  /* 0x00000004ff067e24 */ /* 0x000fe4000f8e00ff */
[----:B------:R-:W-:-:S02]  /*11a0*/  IMAD.U32 R7, RZ, RZ, UR5 ;  /* 0x00000005ff077e24 */ /* 0x000fc4000f8e00ff */
[----:B------:R-:W-:Y:S02]  /*11b0*/  IMAD.U32 R11, RZ, RZ, UR7 ;  /* 0x00000007ff0b7e24 */ /* 0x000fe4000f8e00ff */
[----:B------:R-:W-:Y:S02]  /*11c0*/  IMAD.MOV.U32 R8, RZ, RZ, 0x1e1 ;  /* 0x000001e1ff087424 */ /* 0x000fe400078e00ff */
[----:B------:R-:W-:Y:S02]  /*11d0*/  IMAD.MOV.U32 R12, RZ, RZ, 0x1 ;  /* 0x00000001ff0c7424 */ /* 0x000fe400078e00ff */
[----:B0-----:R-:W-:-:S07]  /*11e0*/  IMAD.MOV.U32 R13, RZ, RZ, RZ ;  /* 0x000000ffff0d7224 */ /* 0x001fce00078e00ff */
[----:B------:R-:W-:-:S07]  /*11f0*/  LEPC R20, `(.L_x_14) ;  /* 0x000000001014794e */ /* 0x000fce0000000000 */
[----:B-1---5:R-:W-:Y:S05]  /*1200*/  CALL.ABS.NOINC R14 ;  /* 0x000000000e007343 */ /* 0x022fea0003c00000 */
.L_x_14:
[----:B------:R-:W-:-:S13]  /*1210*/  ISETP.NE.AND P0, PT, R62, 0x3, PT ;  /* 0x000000033e00780c */ /* 0x000fda0003f05270 */
[----:B------:R-:W-:Y:S05]  /*1220*/  @!P0 BRA `(.L_x_15) ;  /* 0x0000000000048947 */ /* 0x000fea0003800000 */
[----:B------:R-:W-:Y:S01]  /*1230*/  BPT.TRAP 0x1 ;  /* 0x000000040000795c */ /* 0x000fe20000300000 */
.L_x_15:
[----:B------:R-:W-:Y:S02]  /*1240*/  IMAD.U32 R3, RZ, RZ, UR39 ;  /* 0x00000027ff037e24 */ /* 0x000fe4000f8e00ff */
[----:B------:R-:W-:-:S03]  /*1250*/  IMAD.U32 R0, RZ, RZ, UR38 ;  /* 0x00000026ff007e24 */ /* 0x000fc6000f8e00ff */
[----:B------:R-:W-:Y:S02]  /*1260*/  LEA R3, R3, UR42, 0x3 ;  /* 0x0000002a03037c11 */ /* 0x000fe4000f8e18ff */
[----:B------:R-:W-:-:S04]  /*1270*/  SHF.L.U32 R0, R0, 0x1f, RZ ;  /* 0x0000001f00007819 */ /* 0x000fc800000006ff */
[----:B------:R2:W3:Y:S01]  /*1280*/  SYNCS.PHASECHK.TRANS64.TRYWAIT P1, [R3+URZ], R0 ;  /* 0x00000000030075a7 */ /* 0x0004e2000802017f */
[----:B------:R-:W-:Y:S05]  /*1290*/  @!P0 BRA `(.L_x_16) ;  /* 0x0000000000048947 */ /* 0x000fea0003800000 */
[----:B------:R-:W-:Y:S01]  /*12a0*/  BPT.TRAP 0x1 ;  /* 0x000000040000795c */ /* 0x000fe20000300000 */
.L_x_16:
[----:B---3--:R-:W-:Y:S05]  /*12b0*/  @P1 BRA `(.L_x_17) ;  /* 0x0000000000081947 */ /* 0x008fea0003800000 */
[----:B------:R-:W3:Y:S02]  /*12c0*/  SYNCS.PHASECHK.TRANS64.TRYWAIT P1, [R3+URZ], R0 ;  /* 0x00000000030075a7 */ /* 0x000ee4000802017f */
[----:B---3--:R-:W-:Y:S05]  /*12d0*/  @!P1 BRA `(.L_x_18) ;  /* 0x0000004c004c9947 */ /* 0x008fea0003800000 */
.L_x_17:
[----:B------:R-:W-:-:S04]  /*12e0*/  UISETP.LT.AND UP0, UPT, UR40, 0x1, UPT ;  /* 0x000000012800788c */ /* 0x000fc8000bf01270 */
[----:B------:R-:W-:-:S04]  /*12f0*/  USEL UR4, UR40, 0x1, UP0 ;  /* 0x0000000128047887 */ /* 0x000fc80008000000 */
[----:B------:R-:W-:-:S06]  /*1300*/  UIADD3 UR4, UR40, -UR4, URZ ;  /* 0x8000000428047290 */ /* 0x000fcc000fffe03f */
[----:B--23--:R-:W-:Y:S01]  /*1310*/  IMAD.U32 R0, RZ, RZ, UR4 ;  /* 0x00000004ff007e24 */ /* 0x00cfe2000f8e00ff */
[----:B------:R-:W-:Y:S05]  /*1320*/  WARPSYNC.ALL ;  /* 0x0000000000007948 */ /* 0x000fea0003800000 */
[----:B------:R-:W-:Y:S01]  /*1330*/  ISETP.GE.AND P1, PT, R0, 0x1, PT ;  /* 0x000000010000780c */ /* 0x000fe20003f26270 */
[----:B------:R-:W-:Y:S01]  /*1340*/  UIADD3 UR4, UR42, 0x24180, URZ ;  /* 0x000241802a047890 */ /* 0x000fe2000fffe03f */
[----:B------:R-:W-:Y:S01]  /*1350*/  WARPGROUP.ARRIVE ;  /* 0x00000000000079c5 */ /* 0x000fe20000000000 */
[----:B------:R-:W-:Y:S01]  /*1360*/  UMOV UR9, 0x40000040 ;  /* 0x4000004000097882 */ /* 0x000fe20000000000 */
[----:B------:R-:W-:Y:S01]  /*1370*/  UMOV UR11, 0x40000040 ;  /* 0x40000040000b7882 */ /* 0x000fe20000000000 */
[----:B------:R-:W-:-:S04]  /*1380*/  USHF.R.U32.HI UR4, URZ, 0x4, UR4 ;  /* 0x000000043f047899 */ /* 0x000fc80008011604 */
[----:B------:R-:W-:Y:S02]  /*1390*/  ULOP3.LUT UR5, UR4, 0x3fff, URZ, 0xc0, !UPT ;  /* 0x00003fff04057892 */ /* 0x000fe4000f8ec03f */
[----:B------:R-:W-:Y:S02]  /*13a0*/  ULOP3.LUT UR4, UR41, 0x10000, URZ, 0xfc, !UPT ;  /* 0x0001000029047892 */ /* 0x000fe4000f8efc3f */
[----:B------:R-:W-:Y:S02]  /*13b0*/  ULOP3.LUT UR5, UR5, 0x10000, URZ, 0xfc, !UPT ;  /* 0x0001000005057892 */ /* 0x000fe4000f8efc3f */
[----:B------:R-:W-:Y:S02]  /*13c0*/  ULEA UR6, UR39, UR4, 0xa ;  /* 0x0000000427067291 */ /* 0x000fe4000f8e503f */
[----:B------:R-:W-:-:S05]  /*13d0*/  ULEA UR7, UR39, UR5, 0x9 ;  /* 0x0000000527077291 */ /* 0x000fca000f8e483f */
[----:B------:R-:W-:Y:S02]  /*13e0*/  UMOV UR8, UR6 ;  /* 0x0000000600087c82 */ /* 0x000fe40008000000 */
[----:B------:R-:W-:Y:S02]  /*13f0*/  UMOV UR10, UR7 ;  /* 0x00000007000a7c82 */ /* 0x000fe40008000000 */
[----:B------:R-:W-:Y:S01]  /*1400*/  HGMMA.64x64x16.F32 R24, gdesc[UR8], RZ, !UPT, gsb0 ;  /* 0x00e00000081879f0 */ /* 0x000fe2000c0008ff */
[----:B------:R-:W-:Y:S02]  /*1410*/  UIADD3 UR8, UR6, 0x2, URZ ;  /* 0x0000000206087890 */ /* 0x000fe4000fffe03f */
[----:B------:R-:W-:Y:S01]  /*1420*/  UIADD3 UR10, UR7, 0x2, URZ ;  /* 0x00000002070a7890 */ /* 0x000fe2000fffe03f */
[----:B------:R-:W-:Y:S01]  /*1430*/  UMOV UR9, 0x40000040 ;  /* 0x4000004000097882 */ /* 0x000fe20000000000 */
[----:B------:R-:W-:Y:S01]  /*1440*/  UMOV UR11, 0x40000040 ;  /* 0x40000040000b7882 */ /* 0x000fe20000000000 */
[----:B------:R-:W-:-:S02]  /*1450*/  WARPGROUP.DEPBAR.LE gsb0, 0x0 ;  /* 0x00008000000079c5 */ /* 0x000fc40000010000 */
[----:B------:R-:W-:-:S06]  /*1460*/  WARPGROUP.ARRIVE ;  /* 0x00000000000079c5 */ /* 0x000fcc0000000000 */
[----:B------:R-:W-:Y:S01]  /*1470*/  HGMMA.64x64x16.F32 R24, gdesc[UR8], R24, gsb0 ;  /* 0x00e00000081879f0 */ /* 0x000fe20008000818 */
[----:B------:R-:W-:Y:S02]  /*1480*/  UIADD3 UR8, UR6, 0x4, URZ ;  /* 0x0000000406087890 */ /* 0x000fe4000fffe03f */
[----:B------:R-:W-:Y:S01]  /*1490*/  UIADD3 UR10, UR7, 0x4, URZ ;  /* 0x00000004070a7890 */ /* 0x000fe2000fffe03f */
[----:B------:R-:W-:Y:S01]  /*14a0*/  UMOV UR9, 0x40000040 ;  /* 0x4000004000097882 */ /* 0x000fe20000000000 */
[----:B------:R-:W-:Y:S01]  /*14b0*/  UMOV UR11, 0x40000040 ;  /* 0x40000040000b7882 */ /* 0x000fe20000000000 */
[----:B------:R-:W-:Y:S02]  /*14c0*/  WARPGROUP.DEPBAR.LE gsb0, 0x0 ;  /* 0x00008000000079c5 */ /* 0x000fe40000010000 */
        /* <DEDUP_REMOVED lines=8> */
[----:B------:R-:W-:Y:S03]  /*1550*/  HGMMA.64x64x16.F32 R24, gdesc[UR8], R24, gsb0 ;  /* 0x00e00000081879f0 */ /* 0x000fe60008000818 */
[----:B------:R-:W-:Y:S02]  /*1560*/  WARPGROUP.DEPBAR.LE gsb0, 0x0 ;  /* 0x00008000000079c5 */ /* 0x000fe40000010000 */
[----:B------:R-:W-:Y:S05]  /*1570*/  @!P1 BRA `(.L_x_19) ;  /* 0x0000000400189947 */ /* 0x000fea0003800000 */
[----:B------:R-:W-:-:S04]  /*1580*/  UIADD3 UR6, UR39, 0x1, URZ ;  /* 0x0000000127067890 */ /* 0x000fc8000fffe03f */
[----:B------:R-:W-:-:S04]  /*1590*/  UISETP.NE.AND UP0, UPT, UR6, 0x9, UPT ;  /* 0x000000090600788c */ /* 0x000fc8000bf05270 */
[----:B------:R-:W-:Y:S02]  /*15a0*/  USEL UR7, URZ, 0x1, UP0 ;  /* 0x000000013f077887 */ /* 0x000fe40008000000 */
[----:B------:R-:W-:Y:S02]  /*15b0*/  USEL UR6, UR6, URZ, UP0 ;  /* 0x0000003f06067287 */ /* 0x000fe40008000000 */
[----:B------:R-:W-:-:S06]  /*15c0*/  ULOP3.LUT UR7, UR38, UR7, URZ, 0x3c, !UPT ;  /* 0x0000000726077292 */ /* 0x000fcc000f8e3c3f */
[----:B01----:R-:W-:Y:S01]  /*15d0*/  IMAD.U32 R5, RZ, RZ, UR7 ;  /* 0x00000007ff057e24 */ /* 0x003fe2000f8e00ff */
[----:B------:R-:W-:-:S06]  /*15e0*/  UMOV UR7, UR39 ;  /* 0x0000002700077c82 */ /* 0x000fcc0008000000 */
.L_x_26:
[----:B01----:R-:W-:Y:S05]  /*15f0*/  @!P0 BRA `(.L_x_20) ;  /* 0x0000000000048947 */ /* 0x003fea0003800000 */
[----:B------:R-:W-:Y:S01]  /*1600*/  BPT.TRAP 0x1 ;  /* 0x000000040000795c */ /* 0x000fe20000300000 */
.L_x_20:
[----:B------:R-:W0:Y:S01]  /*1610*/  S2UR UR9, SR_CgaCtaId ;  /* 0x00000000000979c3 */ /* 0x000e220000008800 */
[----:B------:R-:W-:Y:S01]  /*1620*/  UMOV UR8, 0x400 ;  /* 0x0000040000087882 */ /* 0x000fe20000000000 */
[----:B------:R-:W-:Y:S01]  /*1630*/  SHF.L.U32 R3, R5, 0x1f, RZ ;  /* 0x0000001f05037819 */ /* 0x000fe200000006ff */
[----:B0-----:R-:W-:-:S04]  /*1640*/  ULEA UR14, UR9, UR8, 0x18 ;  /* 0x00000008090e7291 */ /* 0x001fc8000f8ec03f */
[----:B------:R-:W-:-:S09]  /*1650*/  ULEA UR8, UR6, UR14, 0x3 ;  /* 0x0000000e06087291 */ /* 0x000fd2000f8e183f */
[----:B------:R0:W1:Y:S01]  /*1660*/  SYNCS.PHASECHK.TRANS64.TRYWAIT P1, [UR8], R3 ;  /* 0x00000003ff0075a7 */ /* 0x0000620008020148 */
[----:B------:R-:W-:Y:S05]  /*1670*/  @!P0 BRA `(.L_x_21) ;  /* 0x0000000000048947 */ /* 0x000fea0003800000 */
[----:B------:R-:W-:Y:S01]  /*1680*/  BPT.TRAP 0x1 ;  /* 0x000000040000795c */ /* 0x000fe20000300000 */
.L_x_21:
[----:B-1----:R-:W-:Y:S05]  /*1690*/  @P1 BRA `(.L_x_22) ;  /* 0x0000000000081947 */ /* 0x002fea0003800000 */
[----:B------:R-:W1:Y:S02]  /*16a0*/  SYNCS.PHASECHK.TRANS64.TRYWAIT P1, [UR8], R3 ;  /* 0x00000003ff0075a7 */ /* 0x000e640008020148 */
[----:B-1----:R-:W-:Y:S05]  /*16b0*/  @!P1 BRA `(.L_x_23) ;  /* 0x0000004800689947 */ /* 0x002fea0003800000 */
.L_x_22:
[----:B------:R-:W-:Y:S01]  /*16c0*/  ULEA UR12, UR6, UR4, 0xa ;  /* 0x00000004060c7291 */ /* 0x000fe2000f8e503f */
[----:B------:R-:W-:Y:S01]  /*16d0*/  WARPGROUP.ARRIVE ;  /* 0x00000000000079c5 */ /* 0x000fe20000000000 */
[----:B------:R-:W-:Y:S01]  /*16e0*/  ULEA UR13, UR6, UR5, 0x9 ;  /* 0x00000005060d7291 */ /* 0x000fe2000f8e483f */
[----:B------:R-:W-:Y:S01]  /*16f0*/  UMOV UR9, 0x40000040 ;  /* 0x4000004000097882 */ /* 0x000fe20000000000 */
[----:B------:R-:W-:-:S03]  /*1700*/  UMOV UR11, 0x40000040 ;  /* 0x40000040000b7882 */ /* 0x000fc60000000000 */
[----:B------:R-:W-:Y:S02]  /*1710*/  UMOV UR8, UR12 ;  /* 0x0000000c00087c82 */ /* 0x000fe40008000000 */
[----:B------:R-:W-:Y:S02]  /*1720*/  UMOV UR10, UR13 ;  /* 0x0000000d000a7c82 */ /* 0x000fe40008000000 */
[----:B------:R-:W-:Y:S01]  /*1730*/  HGMMA.64x64x16.F32 R24, gdesc[UR8], R24, gsb0 ;  /* 0x00e00000081879f0 */ /* 0x000fe20008000818 */
        /* <DEDUP_REMOVED lines=23> */
[----:B------:R-:W-:Y:S01]  /*18b0*/  BPT.TRAP 0x1 ;  /* 0x000000040000795c */ /* 0x000fe20000300000 */
.L_x_24:
[----:B------:R-:W-:Y:S01]  /*18c0*/  ULEA UR8, UR7, UR14, 0x3 ;  /* 0x0000000e07087291 */ /* 0x000fe2000f8e183f */
[----:B------:R-:W-:-:S03]  /*18d0*/  ISETP.GT.U32.AND P1, PT, R19, 0x1, PT ;  /* 0x000000011300780c */ /* 0x000fc60003f24070 */
[----:B------:R-:W-:-:S04]  /*18e0*/  UIADD3 UR8, UR8, 0x48, URZ ;  /* 0x0000004808087890 */ /* 0x000fc8000fffe03f */
[----:B------:R-:W-:-:S09]  /*18f0*/  UPRMT UR8, URZ, 0x654, UR8 ;  /* 0x000006543f087896 */ /* 0x000fd20008000008 */
[----:B------:R-:W-:Y:S01]  /*1900*/  SYNCS.ARRIVE.TRANS64.RED.A1T0 RZ, [UR8], RZ ;  /* 0x000000ffffff79a7 */ /* 0x000fe20008100408 */
[----:B------:R-:W-:Y:S05]  /*1910*/  @P1 BRA `(.L_x_25) ;  /* 0x0000000000041947 */ /* 0x000fea0003800000 */
[----:B------:R-:W-:Y:S01]  /*1920*/  BPT.TRAP 0x1 ;  /* 0x000000040000795c */ /* 0x000fe20000300000 */
.L_x_25:
[----:B------:R-:W-:Y:S01]  /*1930*/  UIADD3 UR6, UR6, 0x1, URZ ;  /* 0x0000000106067890 */ /* 0x000fe2000fffe03f */
[C---:B------:R-:W-:Y:S01]  /*1940*/  ISETP.GT.AND P1, PT, R0.reuse, 0x1, PT ;  /* 0x000000010000780c */ /* 0x040fe20003f24270 */
[----:B------:R-:W-:Y:S01]  /*1950*/  UIADD3 UR7, UR7, 0x1, URZ ;  /* 0x0000000107077890 */ /* 0x000fe2000fffe03f */
[----:B------:R-:W-:Y:S01]  /*1960*/  VIADD R0, R0, 0xffffffff ;  /* 0xffffffff00007836 */ /* 0x000fe20000000000 */
[----:B------:R-:W-:Y:S02]  /*1970*/  UISETP.NE.AND UP0, UPT, UR6, 0x9, UPT ;  /* 0x000000090600788c */ /* 0x000fe4000bf05270 */
[----:B------:R-:W-:Y:S02]  /*1980*/  UISETP.NE.AND UP1, UPT, UR7, 0x9, UPT ;  /* 0x000000090700788c */ /* 0x000fe4000bf25270 */
[----:B------:R-:W-:Y:S02]  /*1990*/  USEL UR8, URZ, 0x1, UP0 ;  /* 0x000000013f087887 */ /* 0x000fe40008000000 */
[----:B------:R-:W-:-:S02]  /*19a0*/  USEL UR6, UR6, URZ, UP0 ;  /* 0x0000003f06067287 */ /* 0x000fc40008000000 */
[----:B------:R-:W-:Y:S02]  /*19b0*/  USEL UR7, UR7, URZ, UP1 ;  /* 0x0000003f07077287 */ /* 0x000fe40008800000 */
[----:B------:R-:W-:Y:S01]  /*19c0*/  LOP3.LUT R5, R5, UR8, RZ, 0x3c, !PT ;  /* 0x0000000805057c12 */ /* 0x000fe2000f8e3cff */
[----:B------:R-:W-:Y:S09]  /*19d0*/  @P1 BRA `(.L_x_26) ;  /* 0xfffffffc00041947 */ /* 0x000ff2000383ffff */
.L_x_19:
[----:B------:R-:W2:Y:S02]  /*19e0*/  LDC R0, c[0x0][0x28c] ;  /* 0x0000a300ff007b82 */ /* 0x000ea40000000800 */
[----:B--2---:R-:W-:-:S13]  /*19f0*/  ISETP.GE.AND P1, PT, R0, 0x1, PT ;  /* 0x000000010000780c */ /* 0x004fda0003f26270 */
[----:B------:R-:W-:Y:S05]  /*1a00*/  @!P1 BRA `(.L_x_27) ;  /* 0x0000000000489947 */ /* 0x000fea0003800000 */
[----:B------:R-:W-:Y:S05]  /*1a10*/  @!P0 BRA `(.L_x_28) ;  /* 0x0000000000048947 */ /* 0x000fea0003800000 */
[----:B------:R-:W-:Y:S01]  /*1a20*/  BPT.TRAP 0x1 ;  /* 0x000000040000795c */ /* 0x000fe20000300000 */
.L_x_28:
[----:B------:R-:W2:Y:S01]  /*1a30*/  S2UR UR7, SR_CgaCtaId ;  /* 0x00000000000779c3 */ /* 0x000ea20000008800 */
[----:B------:R-:W-:Y:S01]  /*1a40*/  UISETP.LT.AND UP0, UPT, UR40, 0x1, UPT ;  /* 0x000000012800788c */ /* 0x000fe2000bf01270 */
[----:B------:R-:W-:-:S03]  /*1a50*/  ISETP.GT.U32.AND P0, PT, R19, 0x1, PT ;  /* 0x000000011300780c */ /* 0x000fc60003f04070 */
[----:B------:R-:W-:-:S04]  /*1a60*/  USEL UR6, UR40, 0x1, UP0 ;  /* 0x0000000128067887 */ /* 0x000fc80008000000 */
[----:B------:R-:W-:-:S04]  /*1a70*/  UIADD3 UR6, UR39, UR40, -UR6 ;  /* 0x0000002827067290 */ /* 0x000fc8000fffe806 */
[----:B------:R-:W-:-:S04]  /*1a80*/  UIMAD.WIDE.U32 UR4, UR6, 0x38e38e39, URZ ;  /* 0x38e38e39060478a5 */ /* 0x000fc8000f8e003f */
[----:B------:R-:W-:-:S03]  /*1a90*/  USHF.R.U32.HI UR4, URZ, 0x1, UR5 ;  /* 0x000000013f047899 */ /* 0x000fc60008011605 */
[----:B------:R-:W-:Y:S01]  /*1aa0*/  UMOV UR5, 0x400 ;  /* 0x0000040000057882 */ /* 0x000fe20000000000 */
[----:B------:R-:W-:Y:S02]  /*1ab0*/  UIMAD UR6, UR4, -0x9, UR6 ;  /* 0xfffffff7040678a4 */ /* 0x000fe4000f8e0206 */
[----:B--2---:R-:W-:-:S04]  /*1ac0*/  ULEA UR5, UR7, UR5, 0x18 ;  /* 0x0000000507057291 */ /* 0x004fc8000f8ec03f */
[----:B------:R-:W-:-:S04]  /*1ad0*/  ULEA UR6, UR6, UR5, 0x3 ;  /* 0x0000000506067291 */ /* 0x000fc8000f8e183f */
[----:B------:R-:W-:-:S04]  /*1ae0*/  UIADD3 UR6, UR6, 0x48, URZ ;  /* 0x0000004806067890 */ /* 0x000fc8000fffe03f */
[----:B------:R-:W-:-:S09]  /*1af0*/  UPRMT UR6, URZ, 0x654, UR6 ;  /* 0x000006543f067896 */ /* 0x000fd20008000006 */
[----:B------:R-:W-:Y:S01]  /*1b00*/  SYNCS.ARRIVE.TRANS64.RED.A1T0 RZ, [UR6], RZ ;  /* 0x000000ffffff79a7 */ /* 0x000fe20008100406 */
[----:B------:R-:W-:Y:S05]  /*1b10*/  @P0 BRA `(.L_x_27) ;  /* 0x0000000000040947 */ /* 0x000fea0003800000 */
[----:B------:R-:W-:Y:S01]  /*1b20*/  BPT.TRAP 0x1 ;  /* 0x000000040000795c */ /* 0x000fe20000300000 */
.L_x_27:
[----:B------:R-:W2:Y:S01]  /*1b30*/  LDC R6, c[0x0][0x288] ;  /* 0x0000a200ff067b82 */ /* 0x000ea20000000800 */
[C---:B01----:R-:W-:Y:S01]  /*1b40*/  LOP3.LUT R5, R18.reuse, 0x3, RZ, 0xc0, !PT ;  /* 0x0000000312057812 */ /* 0x043fe200078ec0ff */
[----:B------:R-:W-:Y:S01]  /*1b50*/  IMAD.SHL.U32 R59, R59, 0x40, RZ ;  /* 0x000000403b3b7824 */ /* 0x000fe200078e00ff */
[----:B------:R-:W-:Y:S01]  /*1b60*/  UIADD3 UR39, UR40, UR39, URZ ;  /* 0x0000002728277290 */ /* 0x000fe2000fffe03f */
[----:B------:R-:W-:Y:S01]  /*1b70*/  SHF.R.U32.HI R3, RZ, 0x2, R18 ;  /* 0x00000002ff037819 */ /* 0x000fe20000011612 */
[C---:B------:R-:W-:Y:S01]  /*1b80*/  IMAD.SHL.U32 R10, R18.reuse, 0x2, RZ ;  /* 0x00000002120a7824 */ /* 0x040fe200078e00ff */
[----:B------:R-:W-:Y:S01]  /*1b90*/  LOP3.LUT R4, R18, 0x60, RZ, 0xc0, !PT ;  /* 0x0000006012047812 */ /* 0x000fe200078ec0ff */
[----:B------:R-:W-:Y:S01]  /*1ba0*/  UISETP.GT.U32.AND UP0, UPT, UR39, 0x8, UPT ;  /* 0x000000082700788c */ /* 0x000fe2000bf04070 */
[----:B------:R-:W-:Y:S01]  /*1bb0*/  LOP3.LUT R0, R22, 0x1, RZ, 0xc0, !PT ;  /* 0x0000000116007812 */ /* 0x000fe200078ec0ff */
[----:B------:R-:W-:Y:S01]  /*1bc0*/  ULDC UR7, c[0x0][0x284] ;  /* 0x0000a10000077ab9 */ /* 0x000fe20000000800 */
[----:B------:R-:W-:Y:S01]  /*1bd0*/  LOP3.LUT R3, R3, 0x7, RZ, 0xc0, !PT ;  /* 0x0000000703037812 */ /* 0x000fe200078ec0ff */
[----:B------:R-:W-:Y:S01]  /*1be0*/  UISETP.LT.U32.AND UP0, UPT, UR40, 0x9, UP0 ;  /* 0x000000092800788c */ /* 0x000fe20008701070 */
[----:B------:R-:W-:Y:S01]  /*1bf0*/  SHF.R.U32.HI R4, RZ, 0x1, R4 ;  /* 0x00000001ff047819 */ /* 0x000fe20000011604 */
[----:B------:R-:W-:Y:S01]  /*1c00*/  IMAD.SHL.U32 R8, R0, 0x40, RZ ;  /* 0x0000004000087824 */ /* 0x000fe200078e00ff */
[----:B------:R-:W-:Y:S01]  /*1c10*/  UISETP.GE.U32.AND UP1, UPT, UR40, 0x9, UPT ;  /* 0x000000092800788c */ /* 0x000fe2000bf26070 */
[----:B------:R-:W-:Y:S01]  /*1c20*/  SHF.R.S32.HI R15, RZ, 0x1f, R57 ;  /* 0x0000001fff0f7819 */ /* 0x000fe20000011439 */
[----:B------:R-:W-:Y:S01]  /*1c30*/  ULDC.64 UR8, c[0x0][0x5d0] ;  /* 0x0001740000087ab9 */ /* 0x000fe20000000a00 */
[--C-:B------:R-:W-:Y:S01]  /*1c40*/  IADD3 R7, RZ, -R4, -R3.reuse ;  /* 0x80000004ff077210 */ /* 0x100fe20007ffe803 */
[----:B------:R-:W-:Y:S01]  /*1c50*/  UIMAD.WIDE.U32 UR4, UR39, 0x38e38e39, URZ ;  /* 0x38e38e39270478a5 */ /* 0x000fe2000f8e003f */
[C---:B------:R-:W-:Y:S01]  /*1c60*/  LOP3.LUT R10, R59.reuse, 0x6, R10, 0xf8, !PT ;  /* 0x000000063b0a7812 */ /* 0x040fe200078ef80a */
[----:B------:R-:W-:Y:S01]  /*1c70*/  USEL UR6, URZ, 0x1, !UP0 ;  /* 0x000000013f067887 */ /* 0x000fe2000c000000 */
[----:B------:R-:W-:Y:S01]  /*1c80*/  LOP3.LUT R3, R8, 0x40, R3, 0xe2, !PT ;  /* 0x0000004008037812 */ /* 0x000fe200078ee203 */
[C---:B------:R-:W-:Y:S01]  /*1c90*/  IMAD.WIDE R8, R58.reuse, 0x80, RZ ;  /* 0x000000803a087825 */ /* 0x040fe200078e02ff */
[----:B------:R-:W-:Y:S01]  /*1ca0*/  SHF.R.S32.HI R11, RZ, 0x1f, R10 ;  /* 0x0000001fff0b7819 */ /* 0x000fe2000001140a */
[----:B------:R-:W-:Y:S01]  /*1cb0*/  USHF.R.U32.HI UR4, URZ, 0x1, UR5 ;  /* 0x000000013f047899 */ /* 0x000fe20008011605 */
[----:B--2---:R-:W-:Y:S01]  /*1cc0*/  ISETP.GE.AND P0, PT, R59, R6, PT ;  /* 0x000000063b00720c */ /* 0x004fe20003f06270 */
[----:B------:R-:W-:Y:S01]  /*1cd0*/  IMAD R12, R5, -0x2, R6 ;  /* 0xfffffffe050c7824 */ /* 0x000fe200078e0206 */
[----:B------:R-:W-:Y:S01]  /*1ce0*/  ULOP3.LUT UR38, UR38, UR6, URZ, 0x3c, !UPT ;  /* 0x0000000626267292 */ /* 0x000fe2000f8e3c3f */
[----:B------:R-:W-:Y:S01]  /*1cf0*/  IMAD.SHL.U32 R5, R58, 0x80, RZ ;  /* 0x000000803a057824 */ /* 0x000fe200078e00ff */
[----:B------:R-:W-:Y:S01]  /*1d00*/  LOP3.LUT R73, R8, R3, R4, 0xfe, !PT ;  /* 0x0000000308497212 */ /* 0x000fe200078efe04 */
[----:B------:R-:W-:Y:S01]  /*1d10*/  IMAD R6, R15, UR8, RZ ;  /* 0x000000080f067c24 */ /* 0x000fe2000f8e02ff */
[----:B------:R-:W-:Y:S01]  /*1d20*/  UIMAD UR39, UR4, -0x9, UR39 ;  /* 0xfffffff7042778a4 */ /* 0x000fe2000f8e0227 */
[----:B------:R-:W-:Y:S01]  /*1d30*/  IMAD R0, R0, -0x40, R7 ;  /* 0xffffffc000007824 */ /* 0x000fe200078e0207 */
[----:B------:R-:W-:Y:S01]  /*1d40*/  ISETP.GE.OR P0, PT, R5, UR7, P0 ;  /* 0x0000000705007c0c */ /* 0x000fe20008706670 */
[C---:B------:R-:W-:Y:S01]  /*1d50*/  IMAD R13, R57.reuse, UR9, R6 ;  /* 0x00000009390d7c24 */ /* 0x040fe2000f8e0206 */
[----:B------:R-:W-:Y:S01]  /*1d60*/  @UP1 ULOP3.LUT UR38, UR38, 0x1, UR4, 0x78, !UPT ;  /* 0x0000000126261892 */ /* 0x000fe2000f8e7804 */
[----:B------:R-:W-:Y:S01]  /*1d70*/  IMAD.WIDE.U32 R6, R57, UR8, R10 ;  /* 0x0000000839067c25 */ /* 0x000fe2000f8e000a */
[----:B------:R-:W-:-:S03]  /*1d80*/  IADD3 R3, -R5, UR7, R0 ;  /* 0x0000000705037c10 */ /* 0x000fc6000fffe100 */
[----:B------:R-:W-:Y:S02]  /*1d90*/  IMAD.IADD R7, R7, 0x1, R13 ;  /* 0x0000000107077824 */ /* 0x000fe400078e020d */
[----:B------:R-:W-:Y:S02]  /*1da0*/  IMAD.IADD R4, R12, 0x1, -R59 ;  /* 0x000000010c047824 */ /* 0x000fe400078e0a3b */
[----:B------:R-:W-:Y:S02]  /*1db0*/  IMAD.MOV.U32 R0, RZ, RZ, -0x1 ;  /* 0xffffffffff007424 */ /* 0x000fe400078e00ff */
[----:B------:R-:W-:Y:S05]  /*1dc0*/  @P0 BRA `(.L_x_29) ;  /* 0x0000002000a40947 */ /* 0x000fea0003800000 */
[----:B------:R-:W0:Y:S01]  /*1dd0*/  LDC.64 R66, c[0x0][0x5c8] ;  /* 0x00017200ff427b82 */ /* 0x000e220000000a00 */
[----:B-----5:R-:W-:Y:S01]  /*1de0*/  FSETP.NEU.AND P0, PT, R56, RZ, PT ;  /* 0x000000ff3800720b */ /* 0x020fe20003f0d000 */
[----:B------:R-:W-:Y:S01]  /*1df0*/  BSSY B0, `(.L_x_29) ;  /* 0x0000226000007945 */ /* 0x000fe20003800000 */
[----:B------:R-:W-:-:S04]  /*1e00*/  ISETP.GT.AND P2, PT, R4, RZ, PT ;  /* 0x000000ff0400720c */ /* 0x000fc80003f44270 */
[----:B------:R-:W-:Y:S01]  /*1e10*/  ISETP.GT.AND P1, PT, R3, RZ, P2 ;  /* 0x000000ff0300720c */ /* 0x000fe20001724270 */
[-C--:B0-----:R-:W-:Y:S02]  /*1e20*/  IMAD R12, R9, R66.reuse, RZ ;  /* 0x00000042090c7224 */ /* 0x081fe400078e02ff */
[----:B------:R-:W-:-:S04]  /*1e30*/  IMAD.WIDE.U32 R58, R73, R66, R6 ;  /* 0x00000042493a7225 */ /* 0x000fc800078e0006 */
[----:B------:R-:W-:-:S04]  /*1e40*/  IMAD R5, R73, R67, R12 ;  /* 0x0000004349057224 */ /* 0x000fc800078e020c */
[----:B------:R-:W-:Y:S01]  /*1e50*/  IMAD.IADD R75, R59, 0x1, R5 ;  /* 0x000000013b4b7824 */ /* 0x000fe200078e0205 */
[----:B------:R-:W-:Y:S06]  /*1e60*/  @!P0 BRA `(.L_x_30) ;  /* 0x0000001400e88947 */ /* 0x000fec0003800000 */
[----:B------:R-:W0:Y:S01]  /*1e70*/  LDC.64 R64, c[0x0][0x5b8] ;  /* 0x00016e00ff407b82 */ /* 0x000e220000000a00 */
[----:B------:R-:W-:-:S07]  /*1e80*/  ULDC.64 UR4, c[0x0][0x5c0] ;  /* 0x0001700000047ab9 */ /* 0x000fce0000000a00 */
[----:B------:R-:W1:Y:S08]  /*1e90*/  LDC.64 R68, c[0x0][0x5b0] ;  /* 0x00016c00ff447b82 */ /* 0x000e700000000a00 */
[----:B------:R-:W2:Y:S01]  /*1ea0*/  LDC.64 R70, c[0x0][0x5a8] ;  /* 0x00016a00ff467b82 */ /* 0x000ea20000000a00 */
[-C--:B0-----:R-:W-:Y:S02]  /*1eb0*/  IMAD R6, R15, R64.reuse, RZ ;  /* 0x000000400f067224 */ /* 0x081fe400078e02ff */
[----:B------:R-:W-:-:S04]  /*1ec0*/  IMAD.WIDE.U32 R60, R57, R64, R10 ;  /* 0x00000040393c7225 */ /* 0x000fc800078e000a */
[----:B------:R-:W-:Y:S02]  /*1ed0*/  IMAD R63, R57, R65, R6 ;  /* 0x00000041393f7224 */ /* 0x000fe400078e0206 */
[-C--:B-1----:R-:W-:Y:S02]  /*1ee0*/  IMAD R8, R9, R68.reuse, RZ ;  /* 0x0000004409087224 */ /* 0x082fe400078e02ff */
[----:B------:R-:W-:Y:S02]  /*1ef0*/  IMAD.IADD R13, R61, 0x1, R63 ;  /* 0x000000013d0d7824 */ /* 0x000fe400078e023f */
[----:B------:R-:W-:Y:S02]  /*1f00*/  IMAD.MOV.U32 R12, RZ, RZ, R60 ;  /* 0x000000ffff0c7224 */ /* 0x000fe400078e003c */
[C---:B------:R-:W-:Y:S02]  /*1f10*/  IMAD R65, R73.reuse, R69, R8 ;  /* 0x0000004549417224 */ /* 0x040fe400078e0208 */
[----:B------:R-:W-:-:S04]  /*1f20*/  IMAD.WIDE.U32 R6, R73, R68, R12 ;  /* 0x0000004449067225 */ /* 0x000fc800078e000c */
[----:B------:R-:W-:Y:S01]  /*1f30*/  IMAD.IADD R5, R7, 0x1, R65 ;  /* 0x0000000107057824 */ /* 0x000fe200078e0241 */
[----:B--2---:R-:W-:-:S04]  /*1f40*/  LEA R14, P0, R6, R70, 0x1 ;  /* 0x00000046060e7211 */ /* 0x004fc800078008ff */
[----:B------:R-:W-:-:S05]  /*1f50*/  LEA.HI.X R15, R6, R71, R5, 0x1, P0 ;  /* 0x00000047060f7211 */ /* 0x000fca00000f0c05 */
[----:B------:R0:W2:Y:S01]  /*1f60*/  @P1 LDG.E.LTC128B.U16 R5, desc[UR36][R14.64] ;  /* 0x000000240e051981 */ /* 0x0000a2000c1e1520 */
[----:B------:R-:W-:Y:S01]  /*1f70*/  LEA R8, P0, R58, UR4, 0x1 ;  /* 0x000000043a087c11 */ /* 0x000fe2000f8008ff */
[----:B------:R-:W-:Y:S01]  /*1f80*/  IMAD.WIDE.U32 R6, R73, R68, R10 ;  /* 0x0000004449067225 */ /* 0x000fe200078e000a */
[----:B------:R-:W-:Y:S03]  /*1f90*/  BSSY B1, `(.L_x_31) ;  /* 0x0000012000017945 */ /* 0x000fe60003800000 */
[----:B------:R-:W-:Y:S02]  /*1fa0*/  IMAD.IADD R7, R65, 0x1, R7 ;  /* 0x0000000141077824 */ /* 0x000fe400078e0207 */
[----:B------:R-:W-:Y:S01]  /*1fb0*/  IMAD.WIDE.U32 R20, R57, R64, R6 ;  /* 0x0000004039147225 */ /* 0x000fe200078e0006 */
[----:B0-----:R-:W-:-:S03]  /*1fc0*/  SHF.L.U64.HI R15, R68, 0x3, R69 ;  /* 0x00000003440f7819 */ /* 0x001fc60000010245 */
[----:B------:R-:W-:Y:S01]  /*1fd0*/  IMAD.IADD R7, R63, 0x1, R21 ;  /* 0x000000013f077824 */ /* 0x000fe200078e0215 */
[----:B------:R-:W-:Y:S01]  /*1fe0*/  LEA R6, P4, R20, R70, 0x1 ;  /* 0x0000004614067211 */ /* 0x000fe200078808ff */
[----:B------:R-:W-:-:S03]  /*1ff0*/  IMAD.SHL.U32 R14, R68, 0x8, RZ ;  /* 0x00000008440e7824 */ /* 0x000fc600078e00ff */
[----:B------:R-:W-:Y:S01]  /*2000*/  LEA.HI.X R7, R20, R71, R7, 0x1, P4 ;  /* 0x0000004714077211 */ /* 0x000fe200020f0c07 */
[----:B--2---:R-:W-:-:S05]  /*2010*/  HADD2.F32 R9, -RZ, R5.H0_H0 ;  /* 0x20000005ff097230 */ /* 0x004fca0000004100 */
[----:B------:R-:W-:-:S04]  /*2020*/  FMUL R9, R9, R56 ;  /* 0x0000003809097220 */ /* 0x000fc80000400000 */
[----:B------:R-:W-:Y:S01]  /*2030*/  FFMA R24, R24, R23, R9 ;  /* 0x0000001718187223 */ /* 0x000fe20000000009 */
[----:B------:R-:W-:Y:S02]  /*2040*/  LEA.HI.X R9, R58, UR5, R75, 0x1, P0 ;  /* 0x000000053a097c11 */ /* 0x000fe400080f0c4b */
[----:B------:R-:W-:Y:S02]  /*2050*/  ISETP.GT.AND P0, PT, R4, 0x1, PT ;  /* 0x000000010400780c */ /* 0x000fe40003f04270 */
[----:B------:R-:W-:Y:S02]  /*2060*/  F2FP.F16.F32.PACK_AB R24, RZ, R24 ;  /* 0x00000018ff18723e */ /* 0x000fe400000000ff */
[----:B------:R-:W-:-:S03]  /*2070*/  ISETP.GT.AND P3, PT, R3, RZ, P0 ;  /* 0x000000ff0300720c */ /* 0x000fc60000764270 */
[----:B------:R0:W-:Y:S10]  /*2080*/  @P1 STG.E.U16 desc[UR36][R8.64], R24 ;  /* 0x0000001808001986 */ /* 0x0001f4000c101524 */
[----:B------:R-:W-:Y:S05]  /*2090*/  @!P3 BRA `(.L_x_32) ;  /* 0x000000000004b947 */ /* 0x000fea0003800000 */
[----:B------:R1:W5:Y:S02]  /*20a0*/  LDG.E.LTC128B.U16 R5, desc[UR36][R6.64+0x2] ;  /* 0x0000022406057981 */ /* 0x000364000c1e1520 */
.L_x_32:
[----:B------:R-:W-:Y:S05]  /*20b0*/  BSYNC B1 ;  /* 0x0000000000017941 */ /* 0x000fea0003800000 */
.L_x_31:
[----:B-----5:R-:W-:Y:S01]  /*20c0*/  HADD2.F32 R59, -RZ, R5.H0_H0 ;  /* 0x20000005ff3b7230 */ /* 0x020fe20000004100 */
[----:B------:R-:W-:Y:S01]  /*20d0*/  ISETP.GT.AND P2, PT, R3, 0x8, P2 ;  /* 0x000000080300780c */ /* 0x000fe20001744270 */
[----:B------:R-:W-:Y:S01]  /*20e0*/  IMAD.WIDE.U32 R20, R73, R68, R14 ;  /* 0x0000004449147225 */ /* 0x000fe200078e000e */
[----:B0-----:R-:W-:-:S03]  /*20f0*/  PRMT R24, R5, 0x7610, R24 ;  /* 0x0000761005187816 */ /* 0x001fc60000000018 */
[----:B------:R-:W-:Y:S01]  /*2100*/  FMUL R12, R59, R56 ;  /* 0x000000383b0c7220 */ /* 0x000fe20000400000 */
[----:B------:R-:W-:Y:S01]  /*2110*/  IMAD.IADD R65, R65, 0x1, R21 ;  /* 0x0000000141417824 */ /* 0x000fe200078e0215 */
[----:B------:R-:W-:Y:S02]  /*2120*/  IADD3 R60, P1, R60, R20, RZ ;  /* 0x000000143c3c7210 */ /* 0x000fe40007f3e0ff */
[----:B------:R-:W-:-:S03]  /*2130*/  FFMA R12, R25, R23, R12 ;  /* 0x00000017190c7223 */ /* 0x000fc6000000000c */
[----:B------:R-:W-:Y:S01]  /*2140*/  IMAD.X R13, R65, 0x1, R13, P1 ;  /* 0x00000001410d7824 */ /* 0x000fe200008e060d */
[C---:B------:R-:W-:Y:S02]  /*2150*/  LEA R14, P1, R60.reuse, R70, 0x1 ;  /* 0x000000463c0e7211 */ /* 0x040fe400078208ff */
[----:B------:R-:W-:Y:S02]  /*2160*/  F2FP.F16.F32.PACK_AB R12, RZ, R12 ;  /* 0x0000000cff0c723e */ /* 0x000fe400000000ff */
[----:B------:R-:W-:Y:S02]  /*2170*/  LEA.HI.X R15, R60, R71, R13, 0x1, P1 ;  /* 0x000000473c0f7211 */ /* 0x000fe400008f0c0d */
[----:B------:R-:W-:-:S05]  /*2180*/  PRMT R21, R12, 0x7610, R21 ;  /* 0x000076100c157816 */ /* 0x000fca0000000015 */
[----:B------:R0:W-:Y:S04]  /*2190*/  @P3 STG.E.U16 desc[UR36][R8.64+0x2], R21 ;  /* 0x0000021508003986 */ /* 0x0001e8000c101524 */
[----:B------:R-:W2:Y:S01]  /*21a0*/  @P2 LDG.E.LTC128B.U16 R24, desc[UR36][R14.64] ;  /* 0x000000240e182981 */ /* 0x000ea2000c1e1520 */
[----:B------:R-:W-:Y:S01]  /*21b0*/  IADD3 R20, P1, R10, R20, RZ ;  /* 0x000000140a147210 */ /* 0x000fe20007f3e0ff */
[----:B------:R-:W-:Y:S01]  /*21c0*/  BSSY B1, `(.L_x_33) ;  /* 0x0000011000017945 */ /* 0x000fe20003800000 */
[C---:B------:R-:W-:Y:S02]  /*21d0*/  SHF.L.U64.HI R13, R66.reuse, 0x4, R67 ;  /* 0x00000004420d7819 */ /* 0x040fe40000010243 */
[----:B------:R-:W-:Y:S01]  /*21e0*/  ISETP.GT.AND P0, PT, R3, 0x8, P0 ;  /* 0x000000080300780c */ /* 0x000fe20000704270 */
[----:B0-----:R-:W-:Y:S01]  /*21f0*/  IMAD.X R21, R11, 0x1, R65, P1 ;  /* 0x000000010b157824 */ /* 0x001fe200008e0641 */
[----:B------:R-:W-:Y:S01]  /*2200*/  LEA R12, P1, R66, R8, 0x4 ;  /* 0x00000008420c7211 */ /* 0x000fe200078220ff */
[----:B------:R-:W-:-:S04]  /*2210*/  IMAD.WIDE.U32 R20, R57, R64, R20 ;  /* 0x0000004039147225 */ /* 0x000fc800078e0014 */
[----:B------:R-:W-:Y:S01]  /*2220*/  IMAD.X R13, R13, 0x1, R9, P1 ;  /* 0x000000010d0d7824 */ /* 0x000fe200008e0609 */
[----:B------:R-:W-:Y:S01]  /*2230*/  LEA R10, P3, R20, R70, 0x1 ;  /* 0x00000046140a7211 */ /* 0x000fe200078608ff */
[----:B------:R-:W-:-:S05]  /*2240*/  IMAD.IADD R11, R63, 0x1, R21 ;  /* 0x000000013f0b7824 */ /* 0x000fca00078e0215 */
[----:B------:R-:W-:Y:S01]  /*2250*/  LEA.HI.X R11, R20, R71, R11, 0x1, P3 ;  /* 0x00000047140b7211 */ /* 0x000fe200018f0c0b */
[----:B--2---:R-:W-:-:S05]  /*2260*/  HADD2.F32 R5, -RZ, R24.H0_H0 ;  /* 0x20000018ff057230 */ /* 0x004fca0000004100 */
[----:B------:R-:W-:-:S04]  /*2270*/  FMUL R5, R5, R56 ;  /* 0x0000003805057220 */ /* 0x000fc80000400000 */
[----:B------:R-:W-:-:S05]  /*2280*/  FFMA R5, R26, R23, R5 ;  /* 0x000000171a057223 */ /* 0x000fca0000000005 */
[----:B------:R-:W-:-:S05]  /*2290*/  F2FP.F16.F32.PACK_AB R5, RZ, R5 ;  /* 0x00000005ff05723e */ /* 0x000fca00000000ff */
[----:B------:R0:W-:Y:S01]  /*22a0*/  @P2 STG.E.U16 desc[UR36][R12.64], R5 ;  /* 0x000000050c002986 */ /* 0x0001e2000c101524 */
[----:B------:R-:W-:Y:S05]  /*22b0*/  @!P0 BRA `(.L_x_34) ;  /* 0x0000000000048947 */ /* 0x000fea0003800000 */
[----:B------:R2:W5:Y:S02]  /*22c0*/  LDG.E.LTC128B.U16 R24, desc[UR36][R10.64+0x2] ;  /* 0x000002240a187981 */ /* 0x000564000c1e1520 */
.L_x_34:
[----:B------:R-:W-:Y:S05]  /*22d0*/  BSYNC B1 ;  /* 0x0000000000017941 */ /* 0x000fea0003800000 */
.L_x_33:
[----:B0----5:R-:W-:Y:S01]  /*22e0*/  HADD2.F32 R5, -RZ, R24.H0_H0 ;  /* 0x20000018ff057230 */ /* 0x021fe20000004100 */
[----:B------:R-:W-:Y:S01]  /*22f0*/  ISETP.GT.AND P1, PT, R4, 0x8, PT ;  /* 0x000000080400780c */ /* 0x000fe20003f24270 */
[----:B------:R-:W-:Y:S03]  /*2300*/  BSSY B1, `(.L_x_35) ;  /* 0x0000008000017945 */ /* 0x000fe60003800000 */
[----:B------:R-:W-:Y:S01]  /*2310*/  FMUL R14, R5, R56 ;  /* 0x00000038050e7220 */ /* 0x000fe20000400000 */
[----:B------:R-:W-:-:S03]  /*2320*/  ISETP.GT.AND P2, PT, R3, RZ, P1 ;  /* 0x000000ff0300720c */ /* 0x000fc60000f44270 */
[----:B------:R-:W-:-:S05]  /*2330*/  FFMA R14, R27, R23, R14 ;  /* 0x000000171b0e7223 */ /* 0x000fca000000000e */
[----:B------:R-:W-:-:S05]  /*2340*/  F2FP.F16.F32.PACK_AB R14, RZ, R14 ;  /* 0x0000000eff0e723e */ /* 0x000fca00000000ff */
[----:B------:R0:W-:Y:S01]  /*2350*/  @P0 STG.E.U16 desc[UR36][R12.64+0x2], R14 ;  /* 0x0000020e0c000986 */ /* 0x0001e2000c101524 */
[----:B------:R-:W-:Y:S05]  /*2360*/  @!P2 BRA `(.L_x_36) ;  /* 0x000000000004a947 */ /* 0x000fea0003800000 */
[----:B------:R3:W5:Y:S02]  /*2370*/  LDG.E.LTC128B.U16 R24, desc[UR36][R6.64+0x10] ;  /* 0x0000102406187981 */ /* 0x000764000c1e1520 */
.L_x_36:
[----:B------:R-:W-:Y:S05]  /*2380*/  BSYNC B1 ;  /* 0x0000000000017941 */ /* 0x000fea0003800000 */
.L_x_35:
[----:B-----5:R-:W-:Y:S01]  /*2390*/  HADD2.F32 R5, -RZ, R24.H0_H0 ;  /* 0x20000018ff057230 */ /* 0x020fe20000004100 */
        /* <DEDUP_REMOVED lines=9> */
.L_x_38:
[----:B------:R-:W-:Y:S05]  /*2430*/  BSYNC B1 ;  /* 0x0000000000017941 */ /* 0x000fea0003800000 */
.L_x_37:
[----:B----45:R-:W-:Y:S01]  /*2440*/  HADD2.F32 R5, -RZ, R24.H0_H0 ;  /* 0x20000018ff057230 */ /* 0x030fe20000004100 */
[----:B------:R-:W-:Y:S01]  /*2450*/  ISETP.GT.AND P1, PT, R3, 0x8, P1 ;  /* 0x000000080300780c */ /* 0x000fe20000f24270 */
[----:B------:R-:W-:Y:S03]  /*2460*/  BSSY B1, `(.L_x_39) ;  /* 0x0000007000017945 */ /* 0x000fe60003800000 */
[----:B0-----:R-:W-:-:S04]  /*2470*/  FMUL R14, R5, R56 ;  /* 0x00000038050e7220 */ /* 0x001fc80000400000 */
[----:B------:R-:W-:-:S05]  /*2480*/  FFMA R14, R29, R23, R14 ;  /* 0x000000171d0e7223 */ /* 0x000fca000000000e */
[----:B------:R-:W-:-:S05]  /*2490*/  F2FP.F16.F32.PACK_AB R14, RZ, R14 ;  /* 0x0000000eff0e723e */ /* 0x000fca00000000ff */
[----:B------:R0:W-:Y:S01]  /*24a0*/  @P3 STG.E.U16 desc[UR36][R8.64+0x12], R14 ;  /* 0x0000120e08003986 */ /* 0x0001e2000c101524 */
[----:B------:R-:W-:Y:S05]  /*24b0*/  @!P1 BRA `(.L_x_40) ;  /* 0x0000000000049947 */ /* 0x000fea0003800000 */
[----:B------:R4:W5:Y:S02]  /*24c0*/  LDG.E.LTC128B.U16 R24, desc[UR36][R10.64+0x10] ;  /* 0x000010240a187981 */ /* 0x000964000c1e1520 */
.L_x_40:
[----:B------:R-:W-:Y:S05]  /*24d0*/  BSYNC B1 ;  /* 0x0000000000017941 */ /* 0x000fea0003800000 */
.L_x_39:
[----:B-----5:R-:W-:Y:S01]  /*24e0*/  HADD2.F32 R5, -RZ, R24.H0_H0 ;  /* 0x20000018ff057230 */ /* 0x020fe20000004100 */
[----:B------:R-:W-:Y:S01]  /*24f0*/  ISETP.GT.AND P0, PT, R3, 0x8, P0 ;  /* 0x000000080300780c */ /* 0x000fe20000704270 */
[----:B------:R-:W-:Y:S03]  /*2500*/  BSSY B1, `(.L_x_41) ;  /* 0x0000007000017945 */ /* 0x000fe60003800000 */
[----:B------:R-:W-:-:S04]  /*2510*/  FMUL R5, R5, R56 ;  /* 0x0000003805057220 */ /* 0x000fc80000400000 */
[----:B------:R-:W-:-:S05]  /*2520*/  FFMA R5, R30, R23, R5 ;  /* 0x000000171e057223 */ /* 0x000fca0000000005 */
[----:B------:R-:W-:-:S05]  /*2530*/  F2FP.F16.F32.PACK_AB R5, RZ, R5 ;  /* 0x00000005ff05723e */ /* 0x000fca00000000ff */
[----:B------:R0:W-:Y:S01]  /*2540*/  @P1 STG.E.U16 desc[UR36][R12.64+0x10], R5 ;  /* 0x000010050c001986 */ /* 0x0001e2000c101524 */
[----:B------:R-:W-:Y:S05]  /*2550*/  @!P0 BRA `(.L_x_42) ;  /* 0x0000000000048947 */ /* 0x000fea0003800000 */
[----:B------:R0:W5:Y:S02]  /*2560*/  LDG.E.LTC128B.U16 R24, desc[UR36][R10.64+0x12] ;  /* 0x000012240a187981 */ /* 0x000164000c1e1520 */
.L_x_42:
[----:B------:R-:W-:Y:S05]  /*2570*/  BSYNC B1 ;  /* 0x0000000000017941 */ /* 0x000fea0003800000 */
.L_x_41:
        /* <DEDUP_REMOVED lines=10> */
.L_x_44:
[----:B------:R-:W-:Y:S05]  /*2620*/  BSYNC B1 ;  /* 0x0000000000017941 */ /* 0x000fea0003800000 */
.L_x_43:
        /* <DEDUP_REMOVED lines=10> */
.L_x_46:
[----:B------:R-:W-:Y:S05]  /*26d0*/  BSYNC B1 ;  /* 0x0000000000017941 */ /* 0x000fea0003800000 */
.L_x_45:
[----:B0----5:R-:W-:Y:S01]  /*26e0*/  HADD2.F32 R5, -RZ, R24.H0_H0 ;  /* 0x20000018ff057230 */ /* 0x021fe20000004100 */
        /* <DEDUP_REMOVED lines=8> */
.L_x_48:
[----:B------:R-:W-:Y:S05]  /*2770*/  BSYNC B1 ;  /* 0x0000000000017941 */ /* 0x000fea0003800000 */
.L_x_47:
        /* <DEDUP_REMOVED lines=9> */
.L_x_50:
[----:B------:R-:W-:Y:S05]  /*2810*/  BSYNC B1 ;  /* 0x0000000000017941 */ /* 0x000fea0003800000 */
.L_x_49:
        /* <DEDUP_REMOVED lines=10> */
.L_x_52:
[----:B------:R-:W-:Y:S05]  /*28c0*/  BSYNC B1 ;  /* 0x0000000000017941 */ /* 0x000fea0003800000 */
.L_x_51:
        /* <DEDUP_REMOVED lines=10> */
.L_x_54:
[----:B------:R-:W-:Y:S05]  /*2970*/  BSYNC B1 ;  /* 0x0000000000017941 */ /* 0x000fea0003800000 */
.L_x_53:
        /* <DEDUP_REMOVED lines=9> */
.L_x_56:
[----:B------:R-:W-:Y:S05]  /*2a10*/  BSYNC B1 ;  /* 0x0000000000017941 */ /* 0x000fea0003800000 */
.L_x_55:
        /* <DEDUP_REMOVED lines=9> */
.L_x_58:
[----:B------:R-:W-:Y:S05]  /*2ab0*/  BSYNC B1 ;  /* 0x0000000000017941 */ /* 0x000fea0003800000 */
.L_x_57:
        /* <DEDUP_REMOVED lines=10> */
.L_x_60:
[----:B------:R-:W-:Y:S05]  /*2b60*/  BSYNC B1 ;  /* 0x0000000000017941 */ /* 0x000fea0003800000 */
.L_x_59:
        /* <DEDUP_REMOVED lines=10> */
.L_x_62:
[----:B------:R-:W-:Y:S05]  /*2c10*/  BSYNC B1 ;  /* 0x0000000000017941 */ /* 0x000fea0003800000 */
.L_x_61:
        /* <DEDUP_REMOVED lines=9> */
.L_x_64:
[----:B------:R-:W-:Y:S05]  /*2cb0*/  BSYNC B1 ;  /* 0x0000000000017941 */ /* 0x000fea0003800000 */
.L_x_63:
        /* <DEDUP_REMOVED lines=9> */
.L_x_66:
[----:B------:R-:W-:Y:S05]  /*2d50*/  BSYNC B1 ;  /* 0x0000000000017941 */ /* 0x000fea0003800000 */
.L_x_65:
        /* <DEDUP_REMOVED lines=10> */
.L_x_68:
[----:B------:R-:W-:Y:S05]  /*2e00*/  BSYNC B1 ;  /* 0x0000000000017941 */ /* 0x000fea0003800000 */
.L_x_67:
        /* <DEDUP_REMOVED lines=10> */
.L_x_70:
[----:B------:R-:W-:Y:S05]  /*2eb0*/  BSYNC B1 ;  /* 0x0000000000017941 */ /* 0x000fea0003800000 */
.L_x_69:
        /* <DEDUP_REMOVED lines=9> */
.L_x_72:
[----:B------:R-:W-:Y:S05]  /*2f50*/  BSYNC B1 ;  /* 0x0000000000017941 */ /* 0x000fea0003800000 */
.L_x_71:
        /* <DEDUP_REMOVED lines=9> */
.L_x_74:
[----:B------:R-:W-:Y:S05]  /*2ff0*/  BSYNC B1 ;  /* 0x0000000000017941 */ /* 0x000fea0003800000 */
.L_x_73:
        /* <DEDUP_REMOVED lines=10> */
.L_x_76:
[----:B------:R-:W-:Y:S05]  /*30a0*/  BSYNC B1 ;  /* 0x0000000000017941 */ /* 0x000fea0003800000 */
.L_x_75:
        /* <DEDUP_REMOVED lines=10> */
.L_x_78:
[----:B------:R-:W-:Y:S05]  /*3150*/  BSYNC B1 ;  /* 0x0000000000017941 */ /* 0x000fea0003800000 */
.L_x_77:
        /* <DEDUP_REMOVED lines=9> */
.L_x_80:
[----:B------:R-:W-:Y:S05]  /*31f0*/  BSYNC B1 ;  /* 0x0000000000017941 */ /* 0x000fea0003800000 */
.L_x_79:
        /* <DEDUP_REMOVED lines=9> */
.L_x_82:
[----:B------:R-:W-:Y:S05]  /*3290*/  BSYNC B1 ;  /* 0x0000000000017941 */ /* 0x000fea0003800000 */
.L_x_81:
        /* <DEDUP_REMOVED lines=10> */
.L_x_84:
[----:B------:R-:W-:Y:S05]  /*3340*/  BSYNC B1 ;  /* 0x0000000000017941 */ /* 0x000fea0003800000 */
.L_x_83:
[----:B-----5:R-:W-:Y:S01]  /*3350*/  HADD2.F32 R5, -RZ, R24.H0_H0 ;  /* 0x20000018ff057230 */ /* 0x020fe20000004100 */
[----:B------:R-:W-:Y:S01]  /*3360*/  ISETP.GT.AND P0, PT, R4, 0x39, PT ;  /* 0x000000390400780c */ /* 0x000fe20003f04270 */
[----:B------:R-:W-:Y:S01]  /*3370*/  @P2 IMAD.MOV.U32 R4, RZ, RZ, R8 ;  /* 0x000000ffff042224 */ /* 0x000fe200078e0008 */
[----:B------:R-:W-:Y:S02]  /*3380*/  BSSY B1, `(.L_x_85) ;  /* 0x000000a000017945 */ /* 0x000fe40003800000 */
[----:B------:R-:W-:Y:S01]  /*3390*/  FMUL R5, R5, R56 ;  /* 0x0000003805057220 */ /* 0x000fe20000400000 */
[----:B------:R-:W-:-:S03]  /*33a0*/  ISETP.GT.AND P3, PT, R3, RZ, P0 ;  /* 0x000000ff0300720c */ /* 0x000fc60000764270 */
[----:B------:R-:W-:-:S05]  /*33b0*/  FFMA R5, R52, R23, R5 ;  /* 0x0000001734057223 */ /* 0x000fca0000000005 */
[----:B------:R-:W-:-:S04]  /*33c0*/  F2FP.F16.F32.PACK_AB R5, RZ, R5 ;  /* 0x00000005ff05723e */ /* 0x000fc800000000ff */
[----:B0-----:R-:W-:Y:S01]  /*33d0*/  PRMT R14, R5, 0x7610, R14 ;  /* 0x00007610050e7816 */ /* 0x001fe2000000000e */
[----:B------:R-:W-:-:S05]  /*33e0*/  @P2 IMAD.MOV.U32 R5, RZ, RZ, R9 ;  /* 0x000000ffff052224 */ /* 0x000fca00078e0009 */
[----:B------:R0:W-:Y:S01]  /*33f0*/  @P2 STG.E.U16 desc[UR36][R4.64+0x70], R14 ;  /* 0x0000700e04002986 */ /* 0x0001e2000c101524 */
[----:B------:R-:W-:Y:S05]  /*3400*/  @!P3 BRA `(.L_x_86) ;  /* 0x000000000004b947 */ /* 0x000fea0003800000 */
[----:B------:R0:W5:Y:S02]  /*3410*/  LDG.E.LTC128B.U16 R24, desc[UR36][R6.64+0x72] ;  /* 0x0000722406187981 */ /* 0x000164000c1e1520 */
.L_x_86:
[----:B------:R-:W-:Y:S05]  /*3420*/  BSYNC B1 ;  /* 0x0000000000017941 */ /* 0x000fea0003800000 */
.L_x_85:
        /* <DEDUP_REMOVED lines=9> */
.L_x_88:
[----:B------:R-:W-:Y:S05]  /*34c0*/  BSYNC B1 ;  /* 0x0000000000017941 */ /* 0x000fea0003800000 */
.L_x_87:
[----:B-----5:R-:W-:Y:S01]  /*34d0*/  HADD2.F32 R5, -RZ, R24.H0_H0 ;  /* 0x20000018ff057230 */ /* 0x020fe20000004100 */
[----:B------:R-:W-:Y:S01]  /*34e0*/  ISETP.GT.AND P0, PT, R3, 0x8, P0 ;  /* 0x000000080300780c */ /* 0x000fe20000704270 */
[----:B0-----:R-:W-:Y:S01]  /*34f0*/  @P1 IMAD.MOV.U32 R4, RZ, RZ, R12 ;  /* 0x000000ffff041224 */ /* 0x001fe200078e000c */
[----:B------:R-:W-:Y:S02]  /*3500*/  BSSY B1, `(.L_x_89) ;  /* 0x0000009000017945 */ /* 0x000fe40003800000 */
[----:B------:R-:W-:-:S04]  /*3510*/  FMUL R5, R5, R56 ;  /* 0x0000003805057220 */ /* 0x000fc80000400000 */
[----:B------:R-:W-:-:S05]  /*3520*/  FFMA R5, R54, R23, R5 ;  /* 0x0000001736057223 */ /* 0x000fca0000000005 */
[----:B------:R-:W-:-:S04]  /*3530*/  F2FP.F16.F32.PACK_AB R5, RZ, R5 ;  /* 0x00000005ff05723e */ /* 0x000fc800000000ff */
[----:B-1-3--:R-:W-:Y:S01]  /*3540*/  PRMT R6, R5, 0x7610, R6 ;  /* 0x0000761005067816 */ /* 0x00afe20000000006 */
[----:B------:R-:W-:-:S05]  /*3550*/  @P1 IMAD.MOV.U32 R5, RZ, RZ, R13 ;  /* 0x000000ffff051224 */ /* 0x000fca00078e000d */
[----:B------:R0:W-:Y:S01]  /*3560*/  @P1 STG.E.U16 desc[UR36][R4.64+0x70], R6 ;  /* 0x0000700604001986 */ /* 0x0001e2000c101524 */
[----:B------:R-:W-:Y:S05]  /*3570*/  @!P0 BRA `(.L_x_90) ;  /* 0x0000000000048947 */ /* 0x000fea0003800000 */
[----:B------:R1:W5:Y:S02]  /*3580*/  LDG.E.LTC128B.U16 R24, desc[UR36][R10.64+0x72] ;  /* 0x000072240a187981 */ /* 0x000364000c1e1520 */
.L_x_90:
[----:B------:R-:W-:Y:S05]  /*3590*/  BSYNC B1 ;  /* 0x0000000000017941 */ /* 0x000fea0003800000 */
.L_x_89:
[----:B------:R-:W-:Y:S05]  /*35a0*/  @!P0 BRA `(.L_x_91) ;  /* 0x0000000800a88947 */ /* 0x000fea0003800000 */
[----:B-----5:R-:W-:-:S05]  /*35b0*/  HADD2.F32 R3, -RZ, R24.H0_H0 ;  /* 0x20000018ff037230 */ /* 0x020fca0000004100 */
[----:B0-----:R-:W-:-:S04]  /*35c0*/  FMUL R4, R3, R56 ;  /* 0x0000003803047220 */ /* 0x001fc80000400000 */
[----:B------:R-:W-:-:S05]  /*35d0*/  FFMA R4, R55, R23, R4 ;  /* 0x0000001737047223 */ /* 0x000fca0000000004 */
[----:B------:R-:W-:-:S05]  /*35e0*/  F2FP.F16.F32.PACK_AB R4, RZ, R4 ;  /* 0x00000004ff04723e */ /* 0x000fca00000000ff */
[----:B------:R3:W-:Y:S01]  /*35f0*/  STG.E.U16 desc[UR36][R12.64+0x72], R4 ;  /* 0x000072040c007986 */ /* 0x0007e2000c101524 */
[----:B------:R-:W-:Y:S05]  /*3600*/  BRA `(.L_x_91) ;  /* 0x0000000800907947 */ /* 0x000fea0003800000 */
.L_x_30:
[----:B------:R-:W-:Y:S01]  /*3610*/  ISETP.GT.AND P0, PT, R4, 0x1, PT ;  /* 0x000000010400780c */ /* 0x000fe20003f04270 */
[----:B------:R-:W-:Y:S01]  /*3620*/  ULDC.64 UR4, c[0x0][0x5c0] ;  /* 0x0001700000047ab9 */ /* 0x000fe20000000a00 */
[-C--:B------:R-:W-:Y:S01]  /*3630*/  FMUL R24, R24, R23.reuse ;  /* 0x0000001718187220 */ /* 0x080fe20000400000 */
[-C--:B------:R-:W-:Y:S01]  /*3640*/  FMUL R25, R25, R23.reuse ;  /* 0x0000001719197220 */ /* 0x080fe20000400000 */
[----:B------:R-:W-:Y:S01]  /*3650*/  ISETP.GT.AND P3, PT, R3, RZ, P0 ;  /* 0x000000ff0300720c */ /* 0x000fe20000764270 */
[-C--:B------:R-:W-:Y:S01]  /*3660*/  FMUL R26, R26, R23.reuse ;  /* 0x000000171a1a7220 */ /* 0x080fe20000400000 */
[----:B------:R-:W-:Y:S01]  /*3670*/  LEA R6, P4, R58, UR4, 0x1 ;  /* 0x000000043a067c11 */ /* 0x000fe2000f8808ff */
[-C--:B------:R-:W-:Y:S01]  /*3680*/  FMUL R27, R27, R23.reuse ;  /* 0x000000171b1b7220 */ /* 0x080fe20000400000 */
[----:B------:R-:W-:Y:S01]  /*3690*/  F2FP.F16.F32.PACK_AB R24, RZ, R24 ;  /* 0x00000018ff18723e */ /* 0x000fe200000000ff */
[-C--:B------:R-:W-:Y:S01]  /*36a0*/  FMUL R28, R28, R23.reuse ;  /* 0x000000171c1c7220 */ /* 0x080fe20000400000 */
[----:B------:R-:W-:Y:S01]  /*36b0*/  LEA.HI.X R7, R58, UR5, R75, 0x1, P4 ;  /* 0x000000053a077c11 */ /* 0x000fe2000a0f0c4b */
[----:B------:R-:W-:Y:S01]  /*36c0*/  FMUL R29, R29, R23 ;  /* 0x000000171d1d7220 */ /* 0x000fe20000400000 */
[----:B------:R-:W-:Y:S01]  /*36d0*/  F2FP.F16.F32.PACK_AB R25, RZ, R25 ;  /* 0x00000019ff19723e */ /* 0x000fe200000000ff */
[-C--:B------:R-:W-:Y:S01]  /*36e0*/  FMUL R30, R30, R23.reuse ;  /* 0x000000171e1e7220 */ /* 0x080fe20000400000 */
[----:B------:R-:W-:Y:S01]  /*36f0*/  SHF.L.U64.HI R67, R66, 0x4, R67 ;  /* 0x0000000442437819 */ /* 0x000fe20000010243 */
[----:B------:R-:W-:Y:S01]  /*3700*/  @P1 STG.E.U16 desc[UR36][R6.64], R24 ;  /* 0x0000001806001986 */ /* 0x000fe2000c101524 */
[----:B------:R-:W-:Y:S01]  /*3710*/  ISETP.GT.AND P1, PT, R4, 0x8, PT ;  /* 0x000000080400780c */ /* 0x000fe20003f24270 */
[-C--:B------:R-:W-:Y:S01]  /*3720*/  FMUL R31, R31, R23.reuse ;  /* 0x000000171f1f7220 */ /* 0x080fe20000400000 */
[C---:B------:R-:W-:Y:S01]  /*3730*/  ISETP.GT.AND P4, PT, R3.reuse, 0x8, P0 ;  /* 0x000000080300780c */ /* 0x040fe20000784270 */
[----:B------:R-:W-:Y:S01]  /*3740*/  @P3 STG.E.U16 desc[UR36][R6.64+0x2], R25 ;  /* 0x0000021906003986 */ /* 0x000fe2000c101524 */
[----:B------:R-:W-:Y:S01]  /*3750*/  LEA R8, P3, R66, R6, 0x4 ;  /* 0x0000000642087211 */ /* 0x000fe200078620ff */
[-C--:B------:R-:W-:Y:S01]  /*3760*/  FMUL R32, R32, R23.reuse ;  /* 0x0000001720207220 */ /* 0x080fe20000400000 */
[----:B------:R-:W-:Y:S01]  /*3770*/  ISETP.GT.AND P2, PT, R3, 0x8, P2 ;  /* 0x000000080300780c */ /* 0x000fe20001744270 */
[-C--:B------:R-:W-:Y:S01]  /*3780*/  FMUL R33, R33, R23.reuse ;  /* 0x0000001721217220 */ /* 0x080fe20000400000 */
[----:B------:R-:W-:Y:S01]  /*3790*/  ISETP.GT.AND P0, PT, R4, 0x9, PT ;  /* 0x000000090400780c */ /* 0x000fe20003f04270 */
[----:B------:R-:W-:Y:S01]  /*37a0*/  IMAD.X R9, R67, 0x1, R7, P3 ;  /* 0x0000000143097824 */ /* 0x000fe200018e0607 */
[C---:B------:R-:W-:Y:S01]  /*37b0*/  ISETP.GT.AND P5, PT, R3.reuse, RZ, P1 ;  /* 0x000000ff0300720c */ /* 0x040fe20000fa4270 */
[-C--:B------:R-:W-:Y:S01]  /*37c0*/  FMUL R34, R34, R23.reuse ;  /* 0x0000001722227220 */ /* 0x080fe20000400000 */
[----:B------:R-:W-:Y:S01]  /*37d0*/  ISETP.GT.AND P3, PT, R3, RZ, P0 ;  /* 0x000000ff0300720c */ /* 0x000fe20000764270 */
[-C--:B------:R-:W-:Y:S01]  /*37e0*/  FMUL R35, R35, R23.reuse ;  /* 0x0000001723237220 */ /* 0x080fe20000400000 */
[----:B------:R-:W-:Y:S01]  /*37f0*/  F2FP.F16.F32.PACK_AB R26, RZ, R26 ;  /* 0x0000001aff1a723e */ /* 0x000fe200000000ff */
[----:B------:R-:W-:Y:S01]  /*3800*/  FMUL R36, R36, R23 ;  /* 0x0000001724247220 */ /* 0x000fe20000400000 */
[----:B------:R-:W-:Y:S01]  /*3810*/  F2FP.F16.F32.PACK_AB R27, RZ, R27 ;  /* 0x0000001bff1b723e */ /* 0x000fe200000000ff */
[----:B------:R-:W-:Y:S01]  /*3820*/  FMUL R37, R37, R23 ;  /* 0x0000001725257220 */ /* 0x000fe20000400000 */
[----:B------:R-:W-:Y:S01]  /*3830*/  F2FP.F16.F32.PACK_AB R28, RZ, R28 ;  /* 0x0000001cff1c723e */ /* 0x000fe200000000ff */
[----:B------:R-:W-:Y:S01]  /*3840*/  @P2 STG.E.U16 desc[UR36][R8.64], R26 ;  /* 0x0000001a08002986 */ /* 0x000fe2000c101524 */
[----:B------:R-:W-:Y:S01]  /*3850*/  F2FP.F16.F32.PACK_AB R29, RZ, R29 ;  /* 0x0000001dff1d723e */ /* 0x000fe200000000ff */
[-C--:B------:R-:W-:Y:S01]  /*3860*/  FMUL R38, R38, R23.reuse ;  /* 0x0000001726267220 */ /* 0x080fe20000400000 */
[----:B------:R-:W-:Y:S01]  /*3870*/  ISETP.GT.AND P2, PT, R3, 0x8, P1 ;  /* 0x000000080300780c */ /* 0x000fe20000f44270 */
[----:B------:R-:W-:Y:S01]  /*3880*/  @P4 STG.E.U16 desc[UR36][R8.64+0x2], R27 ;  /* 0x0000021b08004986 */ /* 0x000fe2000c101524 */
[----:B------:R-:W-:Y:S01]  /*3890*/  ISETP.GT.AND P1, PT, R4, 0x10, PT ;  /* 0x000000100400780c */ /* 0x000fe20003f24270 */
[-C--:B------:R-:W-:Y:S01]  /*38a0*/  FMUL R39, R39, R23.reuse ;  /* 0x0000001727277220 */ /* 0x080fe20000400000 */
[----:B------:R-:W-:Y:S01]  /*38b0*/  F2FP.F16.F32.PACK_AB R30, RZ, R30 ;  /* 0x0000001eff1e723e */ /* 0x000fe200000000ff */
[----:B------:R-:W-:Y:S01]  /*38c0*/  @P5 STG.E.U16 desc[UR36][R6.64+0x10], R28 ;  /* 0x0000101c06005986 */ /* 0x000fe2000c101524 */
[C---:B------:R-:W-:Y:S01]  /*38d0*/  ISETP.GT.AND P4, PT, R3.reuse, RZ, P1 ;  /* 0x000000ff0300720c */ /* 0x040fe20000f84270 */
[----:B------:R-:W-:Y:S01]  /*38e0*/  FMUL R40, R40, R23 ;  /* 0x0000001728287220 */ /* 0x000fe20000400000 */
[----:B------:R-:W-:Y:S01]  /*38f0*/  F2FP.F16.F32.PACK_AB R31, RZ, R31 ;  /* 0x0000001fff1f723e */ /* 0x000fe200000000ff */
[----:B------:R-:W-:Y:S01]  /*3900*/  @P3 STG.E.U16 desc[UR36][R6.64+0x12], R29 ;  /* 0x0000121d06003986 */ /* 0x000fe2000c101524 */
[----:B------:R-:W-:Y:S01]  /*3910*/  ISETP.GT.AND P3, PT, R3, 0x8, P0 ;  /* 0x000000080300780c */ /* 0x000fe20000764270 */
[-C--:B------:R-:W-:Y:S01]  /*3920*/  FMUL R41, R41, R23.reuse ;  /* 0x0000001729297220 */ /* 0x080fe20000400000 */
[----:B------:R-:W-:Y:S01]  /*3930*/  ISETP.GT.AND P0, PT, R4, 0x11, PT ;  /* 0x000000110400780c */ /* 0x000fe20003f04270 */
[----:B------:R-:W-:Y:S01]  /*3940*/  @P2 STG.E.U16 desc[UR36][R8.64+0x10], R30 ;  /* 0x0000101e08002986 */ /* 0x000fe2000c101524 */
[----:B------:R-:W-:Y:S01]  /*3950*/  F2FP.F16.F32.PACK_AB R32, RZ, R32 ;  /* 0x00000020ff20723e */ /* 0x000fe200000000ff */
[-C--:B------:R-:W-:Y:S01]  /*3960*/  FMUL R42, R42, R23.reuse ;  /* 0x000000172a2a7220 */ /* 0x080fe20000400000 */
[----:B------:R-:W-:Y:S01]  /*3970*/  ISETP.GT.AND P5, PT, R3, RZ, P0 ;  /* 0x000000ff0300720c */ /* 0x000fe200007a4270 */
[-C--:B------:R-:W-:Y:S01]  /*3980*/  FMUL R43, R43, R23.reuse ;  /* 0x000000172b2b7220 */ /* 0x080fe20000400000 */
[----:B------:R-:W-:Y:S01]  /*3990*/  ISETP.GT.AND P2, PT, R3, 0x8, P1 ;  /* 0x000000080300780c */ /* 0x000fe20000f44270 */
[-C--:B------:R-:W-:Y:S01]  /*39a0*/  FMUL R44, R44, R23.reuse ;  /* 0x000000172c2c7220 */ /* 0x080fe20000400000 */
[----:B------:R-:W-:Y:S01]  /*39b0*/  ISETP.GT.AND P1, PT, R4, 0x18, PT ;  /* 0x000000180400780c */ /* 0x000fe20003f24270 */
[----:B------:R-:W-:Y:S01]  /*39c0*/  FMUL R45, R45, R23 ;  /* 0x000000172d2d7220 */ /* 0x000fe20000400000 */
[----:B------:R-:W-:Y:S01]  /*39d0*/  F2FP.F16.F32.PACK_AB R33, RZ, R33 ;  /* 0x00000021ff21723e */ /* 0x000fe200000000ff */
[----:B------:R-:W-:Y:S01]  /*39e0*/  @P3 STG.E.U16 desc[UR36][R8.64+0x12], R31 ;  /* 0x0000121f08003986 */ /* 0x000fe2000c101524 */
[C---:B------:R-:W-:Y:S01]  /*39f0*/  ISETP.GT.AND P3, PT, R3.reuse, 0x8, P0 ;  /* 0x000000080300780c */ /* 0x040fe20000764270 */
[-C--:B------:R-:W-:Y:S01]  /*3a00*/  FMUL R46, R46, R23.reuse ;  /* 0x000000172e2e7220 */ /* 0x080fe20000400000 */
[----:B------:R-:W-:Y:S01]  /*3a10*/  ISETP.GT.AND P0, PT, R4, 0x19, PT ;  /* 0x000000190400780c */ /* 0x000fe20003f04270 */
[----:B------:R-:W-:Y:S01]  /*3a20*/  @P4 STG.E.U16 desc[UR36][R6.64+0x20], R32 ;  /* 0x0000202006004986 */ /* 0x000fe2000c101524 */
[----:B------:R-:W-:Y:S01]  /*3a30*/  ISETP.GT.AND P4, PT, R3, RZ, P1 ;  /* 0x000000ff0300720c */ /* 0x000fe20000f84270 */
[-C--:B------:R-:W-:Y:S01]  /*3a40*/  FMUL R47, R47, R23.reuse ;  /* 0x000000172f2f7220 */ /* 0x080fe20000400000 */
[----:B------:R-:W-:Y:S01]  /*3a50*/  F2FP.F16.F32.PACK_AB R34, RZ, R34 ;  /* 0x00000022ff22723e */ /* 0x000fe200000000ff */
[----:B------:R-:W-:Y:S01]  /*3a60*/  @P5 STG.E.U16 desc[UR36][R6.64+0x22], R33 ;  /* 0x0000222106005986 */ /* 0x000fe2000c101524 */
[----:B------:R-:W-:Y:S01]  /*3a70*/  ISETP.GT.AND P5, PT, R3, RZ, P0 ;  /* 0x000000ff0300720c */ /* 0x000fe200007a4270 */
[----:B------:R-:W-:Y:S01]  /*3a80*/  FMUL R48, R48, R23 ;  /* 0x0000001730307220 */ /* 0x000fe20000400000 */
[----:B------:R-:W-:Y:S01]  /*3a90*/  F2FP.F16.F32.PACK_AB R35, RZ, R35 ;  /* 0x00000023ff23723e */ /* 0x000fe200000000ff */
[----:B------:R-:W-:Y:S01]  /*3aa0*/  @P2 STG.E.U16 desc[UR36][R8.64+0x20], R34 ;  /* 0x0000202208002986 */ /* 0x000fe2000c101524 */
[----:B------:R-:W-:Y:S01]  /*3ab0*/  F2FP.F16.F32.PACK_AB R36, RZ, R36 ;  /* 0x00000024ff24723e */ /* 0x000fe200000000ff */
[-C--:B------:R-:W-:Y:S01]  /*3ac0*/  FMUL R49, R49, R23.reuse ;  /* 0x0000001731317220 */ /* 0x080fe20000400000 */
[C---:B------:R-:W-:Y:S01]  /*3ad0*/  ISETP.GT.AND P2, PT, R3.reuse, 0x8, P1 ;  /* 0x000000080300780c */ /* 0x040fe20000f44270 */
[----:B------:R-:W-:Y:S01]  /*3ae0*/  @P3 STG.E.U16 desc[UR36][R8.64+0x22], R35 ;  /* 0x0000222308003986 */ /* 0x000fe2000c101524 */
[----:B------:R-:W-:Y:S01]  /*3af0*/  ISETP.GT.AND P1, PT, R4, 0x20, PT ;  /* 0x000000200400780c */ /* 0x000fe20003f24270 */
[----:B------:R-:W-:Y:S01]  /*3b00*/  FMUL R50, R50, R23 ;  /* 0x0000001732327220 */ /* 0x000fe20000400000 */
[----:B------:R-:W-:Y:S01]  /*3b10*/  F2FP.F16.F32.PACK_AB R37, RZ, R37 ;  /* 0x00000025ff25723e */ /* 0x000fe200000000ff */
[----:B------:R-:W-:Y:S01]  /*3b20*/  @P4 STG.E.U16 desc[UR36][R6.64+0x30], R36 ;  /* 0x0000302406004986 */ /* 0x000fe2000c101524 */
[----:B------:R-:W-:Y:S01]  /*3b30*/  ISETP.GT.AND P3, PT, R3, 0x8, P0 ;  /* 0x000000080300780c */ /* 0x000fe20000764270 */
[-C--:B------:R-:W-:Y:S01]  /*3b40*/  FMUL R51, R51, R23.reuse ;  /* 0x0000001733337220 */ /* 0x080fe20000400000 */
[----:B------:R-:W-:Y:S01]  /*3b50*/  ISETP.GT.AND P0, PT, R4, 0x21, PT ;  /* 0x000000210400780c */ /* 0x000fe20003f04270 */
[----:B------:R-:W-:Y:S01]  /*3b60*/  @P5 STG.E.U16 desc[UR36][R6.64+0x32], R37 ;  /* 0x0000322506005986 */ /* 0x000fe2000c101524 */
        /* <DEDUP_REMOVED lines=10> */
[----:B------:R-:W-:-:S02]  /*3c10*/  F2FP.F16.F32.PACK_AB R41, RZ, R41 ;  /* 0x00000029ff29723e */ /* 0x000fc400000000ff */
[C---:B------:R-:W-:Y:S01]  /*3c20*/  ISETP.GT.AND P1, PT, R3.reuse, 0x8, P1 ;  /* 0x000000080300780c */ /* 0x040fe20000f24270 */
[----:B------:R-:W-:Y:S01]  /*3c30*/  @P3 STG.E.U16 desc[UR36][R8.64+0x32], R39 ;  /* 0x0000322708003986 */ /* 0x000fe2000c101524 */
[C---:B------:R-:W-:Y:S02]  /*3c40*/  ISETP.GT.AND P2, PT, R3.reuse, 0x8, P0 ;  /* 0x000000080300780c */ /* 0x040fe40000744270 */
[C---:B------:R-:W-:Y:S01]  /*3c50*/  ISETP.GT.AND P0, PT, R4.reuse, 0x29, PT ;  /* 0x000000290400780c */ /* 0x040fe20003f04270 */
[----:B------:R-:W-:Y:S01]  /*3c60*/  @P4 STG.E.U16 desc[UR36][R6.64+0x40], R40 ;  /* 0x0000402806004986 */ /* 0x000fe2000c101524 */
[----:B------:R-:W-:Y:S02]  /*3c70*/  ISETP.GT.AND P4, PT, R4, 0x28, PT ;  /* 0x000000280400780c */ /* 0x000fe40003f84270 */
[----:B------:R-:W-:Y:S01]  /*3c80*/  F2FP.F16.F32.PACK_AB R42, RZ, R42 ;  /* 0x0000002aff2a723e */ /* 0x000fe200000000ff */
[----:B------:R-:W-:Y:S01]  /*3c90*/  @P5 STG.E.U16 desc[UR36][R6.64+0x42], R41 ;  /* 0x0000422906005986 */ /* 0x000fe2000c101524 */
[----:B------:R-:W-:-:S02]  /*3ca0*/  ISETP.GT.AND P5, PT, R3, RZ, P4 ;  /* 0x000000ff0300720c */ /* 0x000fc400027a4270 */
[C---:B------:R-:W-:Y:S01]  /*3cb0*/  ISETP.GT.AND P3, PT, R3.reuse, RZ, P0 ;  /* 0x000000ff0300720c */ /* 0x040fe20000764270 */
[----:B------:R-:W-:Y:S01]  /*3cc0*/  @P1 STG.E.U16 desc[UR36][R8.64+0x40], R42 ;  /* 0x0000402a08001986 */ /* 0x000fe2000c101524 */
[----:B------:R-:W-:Y:S02]  /*3cd0*/  F2FP.F16.F32.PACK_AB R43, RZ, R43 ;  /* 0x0000002bff2b723e */ /* 0x000fe400000000ff */
[----:B------:R-:W-:Y:S02]  /*3ce0*/  F2FP.F16.F32.PACK_AB R44, RZ, R44 ;  /* 0x0000002cff2c723e */ /* 0x000fe400000000ff */
[C---:B------:R-:W-:Y:S01]  /*3cf0*/  ISETP.GT.AND P4, PT, R3.reuse, 0x8, P4 ;  /* 0x000000080300780c */ /* 0x040fe20002784270 */
[----:B------:R-:W-:Y:S01]  /*3d00*/  @P2 STG.E.U16 desc[UR36][R8.64+0x42], R43 ;  /* 0x0000422b08002986 */ /* 0x000fe2000c101524 */
[----:B------:R-:W-:Y:S02]  /*3d10*/  F2FP.F16.F32.PACK_AB R45, RZ, R45 ;  /* 0x0000002dff2d723e */ /* 0x000fe400000000ff */
[----:B------:R-:W-:Y:S01]  /*3d20*/  ISETP.GT.AND P2, PT, R4, 0x31, PT ;  /* 0x000000310400780c */ /* 0x000fe20003f44270 */
[----:B------:R-:W-:Y:S01]  /*3d30*/  @P5 STG.E.U16 desc[UR36][R6.64+0x50], R44 ;  /* 0x0000502c06005986 */ /* 0x000fe2000c101524 */
[----:B------:R-:W-:-:S02]  /*3d40*/  ISETP.GT.AND P5, PT, R3, 0x8, P0 ;  /* 0x000000080300780c */ /* 0x000fc400007a4270 */
[C---:B------:R-:W-:Y:S01]  /*3d50*/  ISETP.GT.AND P1, PT, R4.reuse, 0x38, PT ;  /* 0x000000380400780c */ /* 0x040fe20003f24270 */
[----:B------:R-:W-:Y:S01]  /*3d60*/  @P3 STG.E.U16 desc[UR36][R6.64+0x52], R45 ;  /* 0x0000522d06003986 */ /* 0x000fe2000c101524 */
[C---:B------:R-:W-:Y:S02]  /*3d70*/  ISETP.GT.AND P3, PT, R4.reuse, 0x30, PT ;  /* 0x000000300400780c */ /* 0x040fe40003f64270 */
[----:B------:R-:W-:Y:S01]  /*3d80*/  ISETP.GT.AND P0, PT, R4, 0x39, PT ;  /* 0x000000390400780c */ /* 0x000fe20003f04270 */
[----:B------:R-:W-:Y:S01]  /*3d90*/  @P4 IMAD.MOV.U32 R4, RZ, RZ, R8 ;  /* 0x000000ffff044224 */ /* 0x000fe200078e0008 */
[----:B------:R-:W-:Y:S01]  /*3da0*/  F2FP.F16.F32.PACK_AB R46, RZ, R46 ;  /* 0x0000002eff2e723e */ /* 0x000fe200000000ff */
[----:B------:R-:W-:Y:S01]  /*3db0*/  @P4 IMAD.MOV.U32 R5, RZ, RZ, R9 ;  /* 0x000000ffff054224 */ /* 0x000fe200078e0009 */
[----:B------:R-:W-:Y:S02]  /*3dc0*/  F2FP.F16.F32.PACK_AB R47, RZ, R47 ;  /* 0x0000002fff2f723e */ /* 0x000fe400000000ff */
[----:B------:R-:W-:-:S02]  /*3dd0*/  F2FP.F16.F32.PACK_AB R48, RZ, R48 ;  /* 0x00000030ff30723e */ /* 0x000fc400000000ff */
[----:B------:R0:W-:Y:S01]  /*3de0*/  @P4 STG.E.U16 desc[UR36][R4.64+0x50], R46 ;  /* 0x0000502e04004986 */ /* 0x0001e2000c101524 */
[C---:B------:R-:W-:Y:S02]  /*3df0*/  ISETP.GT.AND P4, PT, R3.reuse, RZ, P2 ;  /* 0x000000ff0300720c */ /* 0x040fe40001784270 */
[----:B------:R-:W-:Y:S02]  /*3e00*/  F2FP.F16.F32.PACK_AB R49, RZ, R49 ;  /* 0x00000031ff31723e */ /* 0x000fe400000000ff */
[----:B------:R-:W-:Y:S02]  /*3e10*/  ISETP.GT.AND P2, PT, R3, 0x8, P2 ;  /* 0x000000080300780c */ /* 0x000fe40001744270 */
[----:B------:R-:W-:Y:S02]  /*3e20*/  F2FP.F16.F32.PACK_AB R50, RZ, R50 ;  /* 0x00000032ff32723e */ /* 0x000fe400000000ff */
[----:B------:R-:W-:Y:S02]  /*3e30*/  F2FP.F16.F32.PACK_AB R51, RZ, R51 ;  /* 0x00000033ff33723e */ /* 0x000fe400000000ff */
[----:B------:R-:W-:Y:S01]  /*3e40*/  F2FP.F16.F32.PACK_AB R52, RZ, R52 ;  /* 0x00000034ff34723e */ /* 0x000fe200000000ff */
[----:B0-----:R-:W-:Y:S01]  /*3e50*/  @P5 IMAD.MOV.U32 R4, RZ, RZ, R8 ;  /* 0x000000ffff045224 */ /* 0x001fe200078e0008 */
[----:B------:R-:W-:Y:S01]  /*3e60*/  F2FP.F16.F32.PACK_AB R53, RZ, R53 ;  /* 0x00000035ff35723e */ /* 0x000fe200000000ff */
[----:B------:R-:W-:Y:S01]  /*3e70*/  @P5 IMAD.MOV.U32 R5, RZ, RZ, R9 ;  /* 0x000000ffff055224 */ /* 0x000fe200078e0009 */
[----:B------:R-:W-:-:S02]  /*3e80*/  F2FP.F16.F32.PACK_AB R54, RZ, R54 ;  /* 0x00000036ff36723e */ /* 0x000fc400000000ff */
[----:B------:R-:W-:Y:S02]  /*3e90*/  F2FP.F16.F32.PACK_AB R55, RZ, R55 ;  /* 0x00000037ff37723e */ /* 0x000fe400000000ff */
[----:B------:R0:W-:Y:S01]  /*3ea0*/  @P5 STG.E.U16 desc[UR36][R4.64+0x52], R47 ;  /* 0x0000522f04005986 */ /* 0x0001e2000c101524 */
[C---:B------:R-:W-:Y:S02]  /*3eb0*/  ISETP.GT.AND P5, PT, R3.reuse, RZ, P3 ;  /* 0x000000ff0300720c */ /* 0x040fe40001fa4270 */
[----:B------:R-:W-:-:S11]  /*3ec0*/  ISETP.GT.AND P3, PT, R3, 0x8, P3 ;  /* 0x000000080300780c */ /* 0x000fd60001f64270 */
[----:B0-----:R-:W-:Y:S02]  /*3ed0*/  @P5 IMAD.MOV.U32 R4, RZ, RZ, R6 ;  /* 0x000000ffff045224 */ /* 0x001fe400078e0006 */
[----:B------:R-:W-:-:S05]  /*3ee0*/  @P5 IMAD.MOV.U32 R5, RZ, RZ, R7 ;  /* 0x000000ffff055224 */ /* 0x000fca00078e0007 */
[----:B------:R0:W-:Y:S01]  /*3ef0*/  @P5 STG.E.U16 desc[UR36][R4.64+0x60], R48 ;  /* 0x0000603004005986 */ /* 0x0001e2000c101524 */
[C---:B------:R-:W-:Y:S02]  /*3f00*/  ISETP.GT.AND P5, PT, R3.reuse, RZ, P0 ;  /* 0x000000ff0300720c */ /* 0x040fe400007a4270 */
[----:B------:R-:W-:Y:S01]  /*3f10*/  ISETP.GT.AND P0, PT, R3, 0x8, P0 ;  /* 0x000000080300780c */ /* 0x000fe20000704270 */
[----:B0-----:R-:W-:Y:S02]  /*3f20*/  @P4 IMAD.MOV.U32 R4, RZ, RZ, R6 ;  /* 0x000000ffff044224 */ /* 0x001fe400078e0006 */
[----:B------:R-:W-:-:S05]  /*3f30*/  @P4 IMAD.MOV.U32 R5, RZ, RZ, R7 ;  /* 0x000000ffff054224 */ /* 0x000fca00078e0007 */
[----:B------:R0:W-:Y:S01]  /*3f40*/  @P4 STG.E.U16 desc[UR36][R4.64+0x62], R49 ;  /* 0x0000623104004986 */ /* 0x0001e2000c101524 */
[C---:B------:R-:W-:Y:S02]  /*3f50*/  ISETP.GT.AND P4, PT, R3.reuse, RZ, P1 ;  /* 0x000000ff0300720c */ /* 0x040fe40000f84270 */
[----:B------:R-:W-:Y:S01]  /*3f60*/  ISETP.GT.AND P1, PT, R3, 0x8, P1 ;  /* 0x000000080300780c */ /* 0x000fe20000f24270 */
[----:B0-----:R-:W-:Y:S02]  /*3f70*/  @P3 IMAD.MOV.U32 R4, RZ, RZ, R8 ;  /* 0x000000ffff043224 */ /* 0x001fe400078e0008 */
[----:B------:R-:W-:-:S05]  /*3f80*/  @P3 IMAD.MOV.U32 R5, RZ, RZ, R9 ;  /* 0x000000ffff053224 */ /* 0x000fca00078e0009 */
[----:B------:R0:W-:Y:S02]  /*3f90*/  @P3 STG.E.U16 desc[UR36][R4.64+0x60], R50 ;  /* 0x0000603204003986 */ /* 0x0001e4000c101524 */
[----:B0-----:R-:W-:Y:S02]  /*3fa0*/  @P2 IMAD.MOV.U32 R4, RZ, RZ, R8 ;  /* 0x000000ffff042224 */ /* 0x001fe400078e0008 */
[----:B------:R-:W-:-:S05]  /*3fb0*/  @P2 IMAD.MOV.U32 R5, RZ, RZ, R9 ;  /* 0x000000ffff052224 */ /* 0x000fca00078e0009 */
[----:B------:R0:W-:Y:S02]  /*3fc0*/  @P2 STG.E.U16 desc[UR36][R4.64+0x62], R51 ;  /* 0x0000623304002986 */ /* 0x0001e4000c101524 */
[----:B0-----:R-:W-:Y:S02]  /*3fd0*/  @P4 IMAD.MOV.U32 R4, RZ, RZ, R6 ;  /* 0x000000ffff044224 */ /* 0x001fe400078e0006 */
[----:B------:R-:W-:-:S05]  /*3fe0*/  @P4 IMAD.MOV.U32 R5, RZ, RZ, R7 ;  /* 0x000000ffff054224 */ /* 0x000fca00078e0007 */
[----:B------:R0:W-:Y:S04]  /*3ff0*/  @P4 STG.E.U16 desc[UR36][R4.64+0x70], R52 ;  /* 0x0000703404004986 */ /* 0x0001e8000c101524 */
[----:B------:R1:W-:Y:S01]  /*4000*/  @P5 STG.E.U16 desc[UR36][R6.64+0x72], R53 ;  /* 0x0000723506005986 */ /* 0x0003e2000c101524 */
[----:B0-----:R-:W-:Y:S02]  /*4010*/  @P1 IMAD.MOV.U32 R4, RZ, RZ, R8 ;  /* 0x000000ffff041224 */ /* 0x001fe400078e0008 */
[----:B------:R-:W-:-:S05]  /*4020*/  @P1 IMAD.MOV.U32 R5, RZ, RZ, R9 ;  /* 0x000000ffff051224 */ /* 0x000fca00078e0009 */
[----:B------:R1:W-:Y:S04]  /*4030*/  @P1 STG.E.U16 desc[UR36][R4.64+0x70], R54 ;  /* 0x0000703604001986 */ /* 0x0003e8000c101524 */
[----:B------:R1:W-:Y:S02]  /*4040*/  @P0 STG.E.U16 desc[UR36][R8.64+0x72], R55 ;  /* 0x0000723708000986 */ /* 0x0003e4000c101524 */
.L_x_91:
[----:B------:R-:W-:Y:S05]  /*4050*/  BSYNC B0 ;  /* 0x0000000000007941 */ /* 0x000fea0003800000 */
.L_x_29:
[----:B------:R-:W-:Y:S01]  /*4060*/  ULDC UR4, c[0x0][0xc] ;  /* 0x0000030000047ab9 */ /* 0x000fe20000000800 */
[----:B------:R-:W-:Y:S01]  /*4070*/  ULDC UR5, c[0x0][0x10] ;  /* 0x0000040000057ab9 */ /* 0x000fe20000000800 */
[----:B------:R-:W0:Y:S01]  /*4080*/  LDC R3, c[0x0][0x14] ;  /* 0x00000500ff037b82 */ /* 0x000e220000000800 */
[----:B------:R-:W-:Y:S01]  /*4090*/  UIMAD.WIDE.U32 UR4, UR4, UR5, URZ ;  /* 0x00000005040472a5 */ /* 0x000fe2000f8e003f */
[----:B------:R-:W-:Y:S02]  /*40a0*/  IMAD.MOV.U32 R59, RZ, RZ, -0x1 ;  /* 0xffffffffff3b7424 */ /* 0x000fe400078e00ff */
[----:B------:R-:W-:-:S03]  /*40b0*/  IMAD.MOV.U32 R57, RZ, RZ, -0x1 ;  /* 0xffffffffff397424 */ /* 0x000fc600078e00ff */
[----:B0-----:R-:W-:-:S04]  /*40c0*/  IMAD.WIDE.U32 R16, R3, UR4, R16 ;  /* 0x0000000403107c25 */ /* 0x001fc8000f8e0010 */
[----:B------:R-:W-:Y:S01]  /*40d0*/  IMAD R3, R3, UR5, RZ ;  /* 0x0000000503037c24 */ /* 0x000fe2000f8e02ff */
[----:B------:R-:W-:Y:S02]  /*40e0*/  ULDC.64 UR4, c[0x0][0x650] ;  /* 0x0001940000047ab9 */ /* 0x000fe40000000a00 */
[----:B------:R-:W-:Y:S01]  /*40f0*/  ISETP.GE.U32.AND P0, PT, R16, UR4, PT ;  /* 0x0000000410007c0c */ /* 0x000fe2000bf06070 */
[--C-:B------:R-:W-:Y:S01]  /*4100*/  IMAD.IADD R17, R17, 0x1, R3.reuse ;  /* 0x0000000111117824 */ /* 0x100fe200078e0203 */
[----:B------:R-:W-:-:S04]  /*4110*/  PRMT R3, RZ, 0x7610, R3 ;  /* 0x00007610ff037816 */ /* 0x000fc80000000003 */
[----:B------:R-:W-:-:S13]  /*4120*/  ISETP.GE.U32.AND.EX P0, PT, R17, UR5, PT, P0 ;  /* 0x0000000511007c0c */ /* 0x000fda000bf06100 */
[----:B------:R-:W-:Y:S05]  /*4130*/  @P0 BRA `(.L_x_92) ;  /* 0x0000000400640947 */ /* 0x000fea0003800000 */
[----:B---3--:R-:W0:Y:S01]  /*4140*/  S2R R12, SR_CTAID.X ;  /* 0x00000000000c7919 */ /* 0x008e220000002500 */
[----:B-12-4-:R-:W1:Y:S01]  /*4150*/  LDC.64 R10, c[0x0][0x628] ;  /* 0x00018a00ff0a7b82 */ /* 0x016e620000000a00 */
[----:B------:R-:W-:Y:S01]  /*4160*/  ULDC UR4, c[0x0][0x150] ;  /* 0x0000540000047ab9 */ /* 0x000fe20000000800 */
[----:B------:R-:W-:Y:S01]  /*4170*/  IMAD.MOV.U32 R8, RZ, RZ, R16 ;  /* 0x000000ffff087224 */ /* 0x000fe200078e0010 */
[----:B-----5:R-:W2:Y:S01]  /*4180*/  S2R R24, SR_CTAID.Y ;  /* 0x0000000000187919 */ /* 0x020ea20000002600 */
[----:B------:R-:W-:-:S04]  /*4190*/  IMAD.MOV.U32 R9, RZ, RZ, R17 ;  /* 0x000000ffff097224 */ /* 0x000fc800078e0011 */
[----:B------:R-:W3:Y:S08]  /*41a0*/  LDC R21, c[0x0][0x144] ;  /* 0x00005100ff157b82 */ /* 0x000ef00000000800 */
[----:B------:R-:W4:Y:S08]  /*41b0*/  LDC R0, c[0x0][0x630] ;  /* 0x00018c00ff007b82 */ /* 0x000f300000000800 */
[----:B------:R-:W2:Y:S01]  /*41c0*/  LDC.64 R14, c[0x0][0x620] ;  /* 0x00018800ff0e7b82 */ /* 0x000ea20000000a00 */
[----:B-1----:R-:W-:-:S04]  /*41d0*/  ISETP.NE.U32.AND P0, PT, R10, RZ, PT ;  /* 0x000000ff0a00720c */ /* 0x002fc80003f05070 */
[----:B------:R-:W-:Y:S02]  /*41e0*/  ISETP.NE.AND.EX P0, PT, R11, RZ, PT, P0 ;  /* 0x000000ff0b00720c */ /* 0x000fe40003f05300 */
[----:B0-----:R-:W-:-:S05]  /*41f0*/  I2FP.F32.U32 R3, R12 ;  /* 0x0000000c00037245 */ /* 0x001fca0000201000 */
[----:B------:R-:W-:-:S04]  /*4200*/  FMUL R3, R3, UR4 ;  /* 0x0000000403037c20 */ /* 0x000fc80008400000 */
[----:B------:R0:W1:Y:S02]  /*4210*/  F2I.U32.TRUNC.NTZ R20, R3 ;  /* 0x0000000300147305 */ /* 0x000064000020f000 */
[----:B---34-:R-:W-:Y:S05]  /*4220*/  @!P0 BRA `(.L_x_93) ;  /* 0x0000000000288947 */ /* 0x018fea0003800000 */
[----:B0-----:R-:W0:Y:S02]  /*4230*/  LDC R3, c[0x0][0x634] ;  /* 0x00018d00ff037b82 */ /* 0x001e240000000800 */
        /* <DEDUP_REMOVED lines=9> */
.L_x_93:
[----:B------:R-:W3:Y:S01]  /*42d0*/  LDC.64 R28, c[0x0][0x640] ;  /* 0x00019000ff1c7b82 */ /* 0x000ee20000000a00 */
[-CC-:B------:R-:W-:Y:S01]  /*42e0*/  SHF.R.U64 R57, R8, R0.reuse, R9.reuse ;  /* 0x0000000008397219 */ /* 0x180fe20000001209 */
[----:B-1----:R-:W-:Y:S01]  /*42f0*/  IMAD.MOV R20, RZ, RZ, -R20 ;  /* 0x000000ffff147224 */ /* 0x002fe200078e0a14 */
[----:B------:R-:W-:Y:S01]  /*4300*/  SHF.R.U32.HI R0, RZ, R0, R9 ;  /* 0x00000000ff007219 */ /* 0x000fe20000011609 */
[----:B------:R-:W-:Y:S01]  /*4310*/  ULDC UR4, c[0x0][0x154] ;  /* 0x0000550000047ab9 */ /* 0x000fe20000000800 */
[----:B0-----:R-:W-:Y:S01]  /*4320*/  IADD3 R3, P0, RZ, -R57, RZ ;  /* 0x80000039ff037210 */ /* 0x001fe20007f1e0ff */
[----:B------:R-:W-:Y:S02]  /*4330*/  IMAD R21, R21, R20, R12 ;  /* 0x0000001415157224 */ /* 0x000fe400078e020c */
[----:B------:R-:W0:Y:S01]  /*4340*/  LDC R6, c[0x0][0x618] ;  /* 0x00018600ff067b82 */ /* 0x000e220000000800 */
[----:B------:R-:W-:Y:S02]  /*4350*/  IMAD.MOV.U32 R7, RZ, RZ, 0x1 ;  /* 0x00000001ff077424 */ /* 0x000fe400078e00ff */
[----:B------:R-:W-:-:S04]  /*4360*/  IMAD.X R5, RZ, RZ, ~R0, P0 ;  /* 0x000000ffff057224 */ /* 0x000fc800000e0e00 */
[-C--:B--2---:R-:W-:Y:S01]  /*4370*/  IMAD R0, R5, R14.reuse, RZ ;  /* 0x0000000e05007224 */ /* 0x084fe200078e02ff */
[----:B------:R-:W1:Y:S01]  /*4380*/  LDC R8, c[0x0][0x608] ;  /* 0x00018200ff087b82 */ /* 0x000e620000000800 */
[----:B------:R-:W-:-:S04]  /*4390*/  IMAD.WIDE.U32 R4, R3, R14, R16 ;  /* 0x0000000e03047225 */ /* 0x000fc800078e0010 */
[----:B------:R-:W-:Y:S01]  /*43a0*/  IMAD R3, R3, R15, R0 ;  /* 0x0000000f03037224 */ /* 0x000fe200078e0200 */
[----:B------:R-:W-:Y:S02]  /*43b0*/  I2FP.F32.U32 R0, R24 ;  /* 0x0000001800007245 */ /* 0x000fe40000201000 */
[----:B------:R-:W2:Y:S01]  /*43c0*/  LDC R26, c[0x0][0x658] ;  /* 0x00019600ff1a7b82 */ /* 0x000ea20000000800 */
[----:B------:R-:W-:Y:S01]  /*43d0*/  IMAD.IADD R3, R5, 0x1, R3 ;  /* 0x0000000105037824 */ /* 0x000fe200078e0203 */
[----:B---3--:R-:W-:Y:S01]  /*43e0*/  ISETP.NE.U32.AND P0, PT, R28, RZ, PT ;  /* 0x000000ff1c00720c */ /* 0x008fe20003f05070 */
[----:B------:R-:W-:Y:S01]  /*43f0*/  FMUL R0, R0, UR4 ;  /* 0x0000000400007c20 */ /* 0x000fe20008400000 */
[----:B------:R-:W-:Y:S02]  /*4400*/  IMAD.MOV.U32 R5, RZ, RZ, -0x1 ;  /* 0xffffffffff057424 */ /* 0x000fe400078e00ff */
[----:B------:R-:W-:Y:S01]  /*4410*/  ISETP.NE.AND.EX P0, PT, R29, RZ, PT, P0 ;  /* 0x000000ff1d00720c */ /* 0x000fe20003f05300 */
[----:B------:R3:W4:Y:S01]  /*4420*/  F2I.U32.TRUNC.NTZ R13, R0 ;  /* 0x00000000000d7305 */ /* 0x000722000020f000 */
[----:B------:R-:W3:Y:S01]  /*4430*/  LDC R15, c[0x0][0x148] ;  /* 0x00005200ff0f7b82 */ /* 0x000ee20000000800 */
[----:B0-----:R-:W-:-:S02]  /*4440*/  SHF.R.U64 R12, R4, R6, R3 ;  /* 0x00000006040c7219 */ /* 0x001fc40000001203 */
[----:B------:R-:W-:-:S05]  /*4450*/  SHF.R.U32.HI R3, RZ, R6, R3 ;  /* 0x00000006ff037219 */ /* 0x000fca0000011603 */
[----:B------:R-:W0:Y:S01]  /*4460*/  LDC R20, c[0x0][0x600] ;  /* 0x00018000ff147b82 */ /* 0x000e220000000800 */
[-CC-:B-1----:R-:W-:Y:S02]  /*4470*/  SHF.R.U64 R10, R12, R8.reuse, R3.reuse ;  /* 0x000000080c0a7219 */ /* 0x182fe40000001203 */
[----:B------:R-:W-:-:S05]  /*4480*/  SHF.R.U32.HI R3, RZ, R8, R3 ;  /* 0x00000008ff037219 */ /* 0x000fca0000011603 */
[----:B------:R-:W1:Y:S01]  /*4490*/  LDC R27, c[0x0][0x648] ;  /* 0x00019200ff1b7b82 */ /* 0x000e620000000800 */
[-C--:B--2---:R-:W-:Y:S02]  /*44a0*/  SHF.L.U32 R4, R5, R26.reuse, RZ ;  /* 0x0000001a05047219 */ /* 0x084fe400000006ff */
[-CC-:B------:R-:W-:Y:S02]  /*44b0*/  SHF.R.U64 R14, R10, R26.reuse, R3.reuse ;  /* 0x0000001a0a0e7219 */ /* 0x180fe40000001203 */
[----:B------:R-:W-:Y:S02]  /*44c0*/  SHF.R.U32.HI R5, RZ, R26, R3 ;  /* 0x0000001aff057219 */ /* 0x000fe40000011603 */
[----:B------:R-:W-:Y:S01]  /*44d0*/  LOP3.LUT R25, RZ, R4, RZ, 0x33, !PT ;  /* 0x00000004ff197212 */ /* 0x000fe200078e33ff */
[----:B------:R-:W2:Y:S01]  /*44e0*/  LDC R30, c[0x0][0x638] ;  /* 0x00018e00ff1e7b82 */ /* 0x000ea20000000800 */
[----:B------:R-:W-:Y:S01]  /*44f0*/  SHF.L.U32 R26, R7, R26, RZ ;  /* 0x0000001a071a7219 */ /* 0x000fe200000006ff */
[----:B------:R-:W-:-:S06]  /*4500*/  IMAD.MOV.U32 R4, RZ, RZ, R14 ;  /* 0x000000ffff047224 */ /* 0x000fcc00078e000e */
[----:B------:R-:W0:Y:S01]  /*4510*/  LDC R31, c[0x0][0x610] ;  /* 0x00018400ff1f7b82 */ /* 0x000e220000000800 */
[----:B----4-:R-:W-:Y:S05]  /*4520*/  @!P0 BRA `(.L_x_94) ;  /* 0x0000000000288947 */ /* 0x010fea0003800000 */
[----:B------:R-:W4:Y:S02]  /*4530*/  LDC R3, c[0x0][0x64c] ;  /* 0x00019300ff037b82 */ /* 0x000f240000000800 */
[----:B----4-:R-:W-:-:S05]  /*4540*/  IADD3 R3, P0, R14, R3, RZ ;  /* 0x000000030e037210 */ /* 0x010fca0007f1e0ff */
        /* <DEDUP_REMOVED lines=8> */
.L_x_94:
[----:B------:R-:W-:Y:S01]  /*45d0*/  ISETP.NE.AND P0, PT, R2, 0x1, PT ;  /* 0x000000010200780c */ /* 0x000fe20003f05270 */
[----:B0-----:R-:W-:Y:S01]  /*45e0*/  VIADD R7, R20, 0xffffffff ;  /* 0xffffffff14077836 */ /* 0x001fe20000000000 */
[----:B-1-3--:R-:W-:Y:S01]  /*45f0*/  SHF.R.U64 R0, R4, R27, R5 ;  /* 0x0000001b04007219 */ /* 0x00afe20000001205 */
[----:B------:R-:W-:Y:S01]  /*4600*/  IMAD.MOV R13, RZ, RZ, -R13 ;  /* 0x000000ffff0d7224 */ /* 0x000fe200078e0a0d */
[----:B------:R-:W-:Y:S01]  /*4610*/  LOP3.LUT R5, R10, R25, RZ, 0xc0, !PT ;  /* 0x000000190a057212 */ /* 0x000fe200078ec0ff */
[----:B------:R-:W-:Y:S01]  /*4620*/  IMAD.MOV.U32 R4, RZ, RZ, 0x1 ;  /* 0x00000001ff047424 */ /* 0x000fe200078e00ff */
[----:B------:R-:W-:Y:S01]  /*4630*/  LOP3.LUT R12, R12, R7, RZ, 0xc0, !PT ;  /* 0x000000070c0c7212 */ /* 0x000fe200078ec0ff */
[----:B------:R-:W-:Y:S02]  /*4640*/  IMAD.MOV R3, RZ, RZ, -R0 ;  /* 0x000000ffff037224 */ /* 0x000fe400078e0a00 */
[----:B------:R-:W-:Y:S02]  /*4650*/  IMAD R0, R26, R0, R5 ;  /* 0x000000001a007224 */ /* 0x000fe400078e0205 */
[----:B--2---:R-:W-:-:S02]  /*4660*/  IMAD R3, R3, R30, R14 ;  /* 0x0000001e03037224 */ /* 0x004fc400078e020e */
[----:B------:R-:W-:Y:S02]  /*4670*/  @P0 IMAD R21, R15, R13, R24 ;  /* 0x0000000d0f150224 */ /* 0x000fe400078e0218 */
[----:B------:R-:W-:Y:S01]  /*4680*/  IMAD R5, R3, R20, R12 ;  /* 0x0000001403057224 */ /* 0x000fe200078e020c */
[----:B------:R-:W-:Y:S01]  /*4690*/  PRMT R3, R4, 0x7610, R3 ;  /* 0x0000761004037816 */ /* 0x000fe20000000003 */
[----:B------:R-:W-:-:S05]  /*46a0*/  IMAD R0, R0, R31, R21 ;  /* 0x0000001f00007224 */ /* 0x000fca00078e0215 */
[----:B------:R-:W-:Y:S02]  /*46b0*/  SEL R59, R5, R0, !P0 ;  /* 0x00000000053b7207 */ /* 0x000fe40004000000 */
[----:B------:R-:W-:-:S07]  /*46c0*/  SEL R0, R0, R5, !P0 ;  /* 0x0000000500007207 */ /* 0x000fce0004000000 */
.L_x_92:
[----:B------:R-:W-:Y:S01]  /*46d0*/  LOP3.LUT P0, RZ, R3, 0xff, RZ, 0xc0, !PT ;  /* 0x000000ff03ff7812 */ /* 0x000fe2000780c0ff */
[----:B------:R-:W-:-:S12]  /*46e0*/  IMAD.MOV.U32 R58, RZ, RZ, R0 ;  /* 0x000000ffff3a7224 */ /* 0x000fd800078e0000 */
[----:B------:R-:W-:Y:S05]  /*46f0*/  @P0 BRA `(.L_x_95) ;  /* 0xffffffc800400947 */ /* 0x000fea000383ffff */
[----:B------:R-:W-:Y:S05]  /*4700*/  EXIT ;  /* 0x000000000000794d */ /* 0x000fea0003800000 */
.L_x_4:
[----:B0-----:R-:W-:Y:S01]  /*4710*/  ULDC.64 UR4, c[0x0][0x650] ;  /* 0x0001940000047ab9 */ /* 0x001fe20000000a00 */
        /* <DEDUP_REMOVED lines=25> */
.L_x_97:
[--C-:B------:R-:W-:Y:S01]  /*48b0*/  SHF.R.U64 R12, R10, R14, R11.reuse ;  /* 0x0000000e0a0c7219 */ /* 0x100fe2000000120b */
[----:B------:R-:W0:Y:S01]  /*48c0*/  LDC R22, c[0x0][0x618] ;  /* 0x00018600ff167b82 */ /* 0x000e220000000800 */
[----:B------:R-:W-:Y:S01]  /*48d0*/  I2FP.F32.U32 R6, R4 ;  /* 0x0000000400067245 */ /* 0x000fe20000201000 */
[----:B------:R-:W-:Y:S01]  /*48e0*/  ULDC UR4, c[0x0][0x150] ;  /* 0x0000540000047ab9 */ /* 0x000fe20000000800 */
[----:B------:R-:W-:Y:S02]  /*48f0*/  SHF.R.U32.HI R5, RZ, R14, R11 ;  /* 0x0000000eff057219 */ /* 0x000fe4000001160b */
[----:B------:R-:W-:Y:S01]  /*4900*/  IADD3 R9, P0, RZ, -R12, RZ ;  /* 0x8000000cff097210 */ /* 0x000fe20007f1e0ff */
[----:B------:R-:W-:Y:S01]  /*4910*/  FMUL R11, R6, UR4 ;  /* 0x00000004060b7c20 */ /* 0x000fe20008400000 */
[----:B------:R-:W-:Y:S01]  /*4920*/  ULDC UR4, c[0x0][0x154] ;  /* 0x0000550000047ab9 */ /* 0x000fe20000000800 */
[----:B------:R-:W1:Y:S02]  /*4930*/  LDC.64 R24, c[0x0][0x640] ;  /* 0x00019000ff187b82 */ /* 0x000e640000000a00 */
[----:B------:R-:W-:-:S02]  /*4940*/  IMAD.X R5, RZ, RZ, ~R5, P0 ;  /* 0x000000ffff057224 */ /* 0x000fc400000e0e05 */
[----:B------:R-:W2:Y:S01]  /*4950*/  F2I.U32.TRUNC.NTZ R11, R11 ;  /* 0x0000000b000b7305 */ /* 0x000ea2000020f000 */
[----:B------:R-:W-:-:S03]  /*4960*/  IMAD.WIDE.U32 R6, R9, R20, R16 ;  /* 0x0000001409067225 */ /* 0x000fc600078e0010 */
[----:B------:R-:W3:Y:S01]  /*4970*/  LDC R13, c[0x0][0x144] ;  /* 0x00005100ff0d7b82 */ /* 0x000ee20000000800 */
[----:B------:R-:W-:-:S04]  /*4980*/  IMAD R8, R5, R20, RZ ;  /* 0x0000001405087224 */ /* 0x000fc800078e02ff */
[----:B------:R-:W-:Y:S02]  /*4990*/  IMAD R5, R9, R21, R8 ;  /* 0x0000001509057224 */ /* 0x000fe400078e0208 */
[----:B------:R-:W-:Y:S01]  /*49a0*/  IMAD.MOV.U32 R8, RZ, RZ, -0x1 ;  /* 0xffffffffff087424 */ /* 0x000fe200078e00ff */
[----:B------:R-:W4:Y:S01]  /*49b0*/  LDC R14, c[0x0][0x608] ;  /* 0x00018200ff0e7b82 */ /* 0x000f220000000800 */
[----:B------:R-:W-:Y:S01]  /*49c0*/  IMAD.IADD R5, R7, 0x1, R5 ;  /* 0x0000000107057824 */ /* 0x000fe200078e0205 */
[----:B------:R-:W-:-:S04]  /*49d0*/  I2FP.F32.U32 R7, R3 ;  /* 0x0000000300077245 */ /* 0x000fc80000201000 */
[-C--:B0-----:R-:W-:Y:S01]  /*49e0*/  SHF.R.U64 R10, R6, R22.reuse, R5 ;  /* 0x00000016060a7219 */ /* 0x081fe20000001205 */
[----:B--2---:R-:W-:Y:S01]  /*49f0*/  IMAD.MOV R6, RZ, RZ, -R11 ;  /* 0x000000ffff067224 */ /* 0x004fe200078e0a0b */
[----:B------:R-:W0:Y:S01]  /*4a00*/  LDC R9, c[0x0][0x658] ;  /* 0x00019600ff097b82 */ /* 0x000e220000000800 */
[----:B-1----:R-:W-:Y:S01]  /*4a10*/  ISETP.NE.U32.AND P0, PT, R24, RZ, PT ;  /* 0x000000ff1800720c */ /* 0x002fe20003f05070 */
[----:B------:R-:W-:Y:S01]  /*4a20*/  FMUL R7, R7, UR4 ;  /* 0x0000000407077c20 */ /* 0x000fe20008400000 */
[----:B------:R-:W-:Y:S02]  /*4a30*/  SHF.R.U32.HI R5, RZ, R22, R5 ;  /* 0x00000016ff057219 */ /* 0x000fe40000011605 */
[----:B------:R-:W-:-:S03]  /*4a40*/  ISETP.NE.AND.EX P0, PT, R25, RZ, PT, P0 ;  /* 0x000000ff1900720c */ /* 0x000fc60003f05300 */
[----:B------:R-:W1:Y:S01]  /*4a50*/  LDC R20, c[0x0][0x148] ;  /* 0x00005200ff147b82 */ /* 0x000e620000000800 */
[----:B---3--:R-:W-:Y:S02]  /*4a60*/  IMAD R23, R13, R6, R4 ;  /* 0x000000060d177224 */ /* 0x008fe400078e0204 */
[----:B------:R-:W-:-:S05]  /*4a70*/  IMAD.MOV.U32 R6, RZ, RZ, 0x1 ;  /* 0x00000001ff067424 */ /* 0x000fca00078e00ff */
[----:B------:R-:W2:Y:S01]  /*4a80*/  LDC R21, c[0x0][0x600] ;  /* 0x00018000ff157b82 */ /* 0x000ea20000000800 */
[-CC-:B----4-:R-:W-:Y:S02]  /*4a90*/  SHF.R.U64 R13, R10, R14.reuse, R5.reuse ;  /* 0x0000000e0a0d7219 */ /* 0x190fe40000001205 */
[----:B------:R-:W-:Y:S02]  /*4aa0*/  SHF.R.U32.HI R4, RZ, R14, R5 ;  /* 0x0000000eff047219 */ /* 0x000fe40000011605 */
[----:B------:R3:W4:Y:S03]  /*4ab0*/  F2I.U32.TRUNC.NTZ R14, R7 ;  /* 0x00000007000e7305 */ /* 0x000726000020f000 */
[----:B------:R-:W1:Y:S01]  /*4ac0*/  LDC R26, c[0x0][0x648] ;  /* 0x00019200ff1a7b82 */ /* 0x000e620000000800 */
[-C--:B0-----:R-:W-:Y:S02]  /*4ad0*/  SHF.R.U64 R15, R13, R9.reuse, R4 ;  /* 0x000000090d0f7219 */ /* 0x081fe40000001204 */
[----:B------:R-:W-:-:S02]  /*4ae0*/  SHF.L.U32 R8, R8, R9, RZ ;  /* 0x0000000908087219 */ /* 0x000fc400000006ff */
[-C--:B------:R-:W-:Y:S01]  /*4af0*/  SHF.R.U32.HI R5, RZ, R9.reuse, R4 ;  /* 0x00000009ff057219 */ /* 0x080fe20000011604 */
[----:B------:R-:W-:Y:S01]  /*4b00*/  IMAD.MOV.U32 R4, RZ, RZ, R15 ;  /* 0x000000ffff047224 */ /* 0x000fe200078e000f */
[----:B------:R-:W-:Y:S01]  /*4b10*/  SHF.L.U32 R22, R6, R9, RZ ;  /* 0x0000000906167219 */ /* 0x000fe200000006ff */
[----:B------:R-:W0:Y:S01]  /*4b20*/  LDC R27, c[0x0][0x638] ;  /* 0x00018e00ff1b7b82 */ /* 0x000e220000000800 */
[----:B------:R-:W-:-:S07]  /*4b30*/  LOP3.LUT R28, RZ, R8, RZ, 0x33, !PT ;  /* 0x00000008ff1c7212 */ /* 0x000fce00078e33ff */
        /* <DEDUP_REMOVED lines=12> */
.L_x_98:
[----:B------:R-:W-:Y:S01]  /*4c00*/  ISETP.NE.AND P0, PT, R2, 0x1, PT ;  /* 0x000000010200780c */ /* 0x000fe20003f05270 */
[----:B--2---:R-:W-:Y:S01]  /*4c10*/  VIADD R7, R21, 0xffffffff ;  /* 0xffffffff15077836 */ /* 0x004fe20000000000 */
[----:B-1----:R-:W-:Y:S01]  /*4c20*/  SHF.R.U64 R5, R4, R26, R5 ;  /* 0x0000001a04057219 */ /* 0x002fe20000001205 */
[----:B------:R-:W-:Y:S01]  /*4c30*/  IMAD.MOV R14, RZ, RZ, -R14 ;  /* 0x000000ffff0e7224 */ /* 0x000fe200078e0a0e */
[----:B------:R-:W-:Y:S01]  /*4c40*/  LOP3.LUT R4, R13, R28, RZ, 0xc0, !PT ;  /* 0x0000001c0d047212 */ /* 0x000fe200078ec0ff */
[----:B------:R-:W-:Y:S01]  /*4c50*/  IMAD.MOV.U32 R8, RZ, RZ, R12 ;  /* 0x000000ffff087224 */ /* 0x000fe200078e000c */
[----:B------:R-:W-:Y:S01]  /*4c60*/  LOP3.LUT R10, R10, R7, RZ, 0xc0, !PT ;  /* 0x000000070a0a7212 */ /* 0x000fe200078ec0ff */
[----:B------:R-:W-:Y:S02]  /*4c70*/  IMAD.MOV R6, RZ, RZ, -R5 ;  /* 0x000000ffff067224 */ /* 0x000fe400078e0a05 */
[----:B------:R-:W-:-:S04]  /*4c80*/  IMAD R4, R22, R5, R4 ;  /* 0x0000000516047224 */ /* 0x000fc800078e0204 */
[----:B------:R-:W-:Y:S02]  /*4c90*/  @P0 IMAD R23, R20, R14, R3 ;  /* 0x0000000e14170224 */ /* 0x000fe400078e0203 */
[----:B0-----:R-:W-:Y:S02]  /*4ca0*/  IMAD R3, R6, R27, R15 ;  /* 0x0000001b06037224 */ /* 0x001fe400078e020f */
[----:B------:R-:W-:Y:S02]  /*4cb0*/  IMAD R7, R4, R29, R23 ;  /* 0x0000001d04077224 */ /* 0x000fe400078e0217 */
[----:B------:R-:W-:Y:S02]  /*4cc0*/  IMAD R4, R3, R21, R10 ;  /* 0x0000001503047224 */ /* 0x000fe400078e020a */
[----:B------:R-:W-:-:S03]  /*4cd0*/  IMAD.MOV.U32 R6, RZ, RZ, 0x1 ;  /* 0x00000001ff067424 */ /* 0x000fc600078e00ff */
[----:B------:R-:W-:Y:S02]  /*4ce0*/  SEL R9, R4, R7, !P0 ;  /* 0x0000000704097207 */ /* 0x000fe40004000000 */
[----:B------:R-:W-:-:S07]  /*4cf0*/  SEL R7, R7, R4, !P0 ;  /* 0x0000000407077207 */ /* 0x000fce0004000000 */
.L_x_96:
[----:B------:R-:W-:-:S08]  /*4d00*/  NOP ;  /* 0x0000000000007918 */ /* 0x000fd00000000000 */
[----:B------:R-:W0:-:S00]  /*4d10*/  USETMAXREG.DEALLOC.CTAPOOL 0x28 ;  /* 0x00000028000079c8 */ /* 0x000e0000080e0500 */
[----:B0-----:R-:W-:-:S13]  /*4d20*/  ISETP.NE.AND P0, PT, R0, RZ, PT ;  /* 0x000000ff0000720c */ /* 0x001fda0003f05270 */
[----:B------:R-:W-:Y:S05]  /*4d30*/  @P0 EXIT ;  /* 0x000000000000094d */ /* 0x000fea0003800000 */
[----:B------:R-:W-:Y:S01]  /*4d40*/  LOP3.LUT P0, RZ, R6, 0xff, RZ, 0xc0, !PT ;  /* 0x000000ff06ff7812 */ /* 0x000fe2000780c0ff */
[----:B------:R-:W-:Y:S02]  /*4d50*/  IMAD.MOV.U32 R0, RZ, RZ, 0x1 ;  /* 0x00000001ff007424 */ /* 0x000fe400078e00ff */
[----:B------:R-:W-:-:S10]  /*4d60*/  IMAD.MOV.U32 R12, RZ, RZ, RZ ;  /* 0x000000ffff0c7224 */ /* 0x000fd400078e00ff */
[----:B------:R-:W-:Y:S05]  /*4d70*/  @!P0 BRA `(.L_x_99) ;  /* 0x0000000c00308947 */ /* 0x000fea0003800000 */
[----:B------:R-:W0:Y:S01]  /*4d80*/  LDC R0, c[0x0][0x28c] ;  /* 0x0000a300ff007b82 */ /* 0x000e220000000800 */
[----:B------:R-:W-:Y:S01]  /*4d90*/  ULDC UR5, c[0x0][0x600] ;  /* 0x0001800000057ab9 */ /* 0x000fe20000000800 */
[----:B------:R-:W-:Y:S01]  /*4da0*/  ULDC UR4, c[0x0][0xc] ;  /* 0x0000030000047ab9 */ /* 0x000fe20000000800 */
[----:B------:R-:W-:Y:S01]  /*4db0*/  UIADD3 UR16, UR5, -0x1, URZ ;  /* 0xffffffff05107890 */ /* 0x000fe2000fffe03f */
[C---:B------:R-:W-:Y:S01]  /*4dc0*/  LOP3.LUT P2, RZ, R18.reuse, 0x7f, RZ, 0xc0, !PT ;  /* 0x0000007f12ff7812 */ /* 0x040fe2000784c0ff */
[----:B------:R-:W-:Y:S01]  /*4dd0*/  ULDC UR6, c[0x0][0x658] ;  /* 0x0001960000067ab9 */ /* 0x000fe20000000800 */
[----:B------:R-:W-:Y:S01]  /*4de0*/  ULDC UR5, c[0x0][0x10] ;  /* 0x0000040000057ab9 */ /* 0x000fe20000000800 */
[----:B------:R-:W-:Y:S01]  /*4df0*/  UMOV UR7, 0xffffffff ;  /* 0xffffffff00077882 */ /* 0x000fe20000000000 */
[----:B------:R-:W-:Y:S01]  /*4e00*/  UMOV UR8, 0x1 ;  /* 0x0000000100087882 */ /* 0x000fe20000000000 */
[----:B------:R-:W-:Y:S01]  /*4e10*/  UIMAD.WIDE.U32 UR4, UR4, UR5, URZ ;  /* 0x00000005040472a5 */ /* 0x000fe2000f8e003f */
[----:B------:R-:W-:Y:S01]  /*4e20*/  LOP3.LUT P0, RZ, R18, 0x1f, RZ, 0xc0, !PT ;  /* 0x0000001f12ff7812 */ /* 0x000fe2000780c0ff */
[----:B------:R-:W-:Y:S01]  /*4e30*/  USHF.L.U32 UR7, UR7, UR6, URZ ;  /* 0x0000000607077299 */ /* 0x000fe2000800063f */
[----:B------:R-:W-:Y:S01]  /*4e40*/  BSSY B0, `(.L_x_99) ;  /* 0x00000bf000007945 */ /* 0x000fe20003800000 */
[----:B------:R-:W-:Y:S01]  /*4e50*/  USHF.L.U32 UR18, UR8, UR6, URZ ;  /* 0x0000000608127299 */ /* 0x000fe2000800063f */
[----:B------:R-:W-:Y:S01]  /*4e60*/  IMAD.MOV.U32 R13, RZ, RZ, 0x1 ;  /* 0x00000001ff0d7424 */ /* 0x000fe200078e00ff */
[----:B------:R-:W-:Y:S01]  /*4e70*/  LOP3.LUT R11, R19, 0x2, RZ, 0xfc, !PT ;  /* 0x00000002130b7812 */ /* 0x000fe200078efcff */
[----:B------:R-:W-:Y:S01]  /*4e80*/  ULDC UR6, c[0x0][0x14] ;  /* 0x0000050000067ab9 */ /* 0x000fe20000000800 */
[----:B------:R-:W-:Y:S01]  /*4e90*/  PLOP3.LUT P0, PT, P0, P2, PT, 0x8a, 0x0 ;  /* 0x000000000000781c */ /* 0x000fe20000705172 */
[----:B------:R-:W-:Y:S01]  /*4ea0*/  UIMAD.WIDE.U32 UR20, UR4, UR6, URZ ;  /* 0x00000006041472a5 */ /* 0x000fe2000f8e003f */
[----:B------:R-:W-:Y:S01]  /*4eb0*/  IMAD.MOV.U32 R12, RZ, RZ, RZ ;  /* 0x000000ffff0c7224 */ /* 0x000fe200078e00ff */
[----:B------:R-:W-:-:S02]  /*4ec0*/  UIMAD UR13, UR5, UR6, URZ ;  /* 0x00000006050d72a4 */ /* 0x000fc4000f8e023f */
[----:B------:R-:W-:Y:S01]  /*4ed0*/  ULOP3.LUT UR17, URZ, UR7, URZ, 0x33, !UPT ;  /* 0x000000073f117292 */ /* 0x000fe2000f8e333f */
[----:B0-----:R-:W-:Y:S01]  /*4ee0*/  VIADD R0, R0, 0x3f ;  /* 0x0000003f00007836 */ /* 0x001fe20000000000 */
[----:B------:R-:W-:Y:S01]  /*4ef0*/  UIADD3 UR13, UR21, UR13, URZ ;  /* 0x0000000d150d7290 */ /* 0x000fe2000fffe03f */
[----:B------:R-:W-:-:S03]  /*4f00*/  ULDC.64 UR22, c[0x0][0x198] ;  /* 0x0000660000167ab9 */ /* 0x000fc60000000a00 */
[----:B------:R-:W-:-:S04]  /*4f10*/  SHF.R.S32.HI R3, RZ, 0x1f, R0 ;  /* 0x0000001fff037819 */ /* 0x000fc80000011400 */
[----:B------:R-:W-:Y:S01]  /*4f20*/  LEA.HI R3, R3, R0, RZ, 0x6 ;  /* 0x0000000003037211 */ /* 0x000fe200078f30ff */
[----:B------:R-:W-:-:S03]  /*4f30*/  IMAD.MOV.U32 R0, RZ, RZ, 0x1 ;  /* 0x00000001ff007424 */ /* 0x000fc600078e00ff */
[----:B------:R-:W-:-:S05]  /*4f40*/  SHF.R.S32.HI R3, RZ, 0x6, R3 ;  /* 0x00000006ff037819 */ /* 0x000fca0000011403 */
[----:B------:R-:W-:-:S07]  /*4f50*/  VIADD R10, R3, 0x1 ;  /* 0x00000001030a7836 */ /* 0x000fce0000000000 */
.L_x_111:
[----:B------:R-:W-:-:S03]  /*4f60*/  UMOV UR4, 0xffffffff ;  /* 0xffffffff00047882 */ /* 0x000fc60000000000 */
[----:B------:R-:W-:Y:S05]  /*4f70*/  BRA.DIV UR4, `(.L_x_100) ;  /* 0x0000001204507947 */ /* 0x000fea000b800000 */
[----:B------:R-:W-:-:S13]  /*4f80*/  ELECT P6, URZ, PT ;  /* 0x00000000003f782f */ /* 0x000fda00038c0000 */
.L_x_127:
[----:B------:R-:W0:Y:S01]  /*4f90*/  LDC R4, c[0x0][0x28c] ;  /* 0x0000a300ff047b82 */ /* 0x000e220000000800 */
[----:B------:R-:W-:Y:S01]  /*4fa0*/  BSSY B1, `(.L_x_101) ;  /* 0x0000037000017945 */ /* 0x000fe20003800000 */
[----:B0-----:R-:W-:-:S13]  /*4fb0*/  ISETP.LT.OR P6, PT, R4, 0x1, !P6 ;  /* 0x000000010400780c */ /* 0x001fda00077c1670 */
[----:B------:R-:W-:Y:S05]  /*4fc0*/  @P6 BRA `(.L_x_102) ;  /* 0x0000000000d06947 */ /* 0x000fea0003800000 */
[----:B------:R-:W-:Y:S02]  /*4fd0*/  IMAD.SHL.U32 R15, R9, 0x40, RZ ;  /* 0x00000040090f7824 */ /* 0x000fe400078e00ff */
[----:B------:R-:W-:Y:S02]  /*4fe0*/  IMAD.SHL.U32 R18, R7, 0x80, RZ ;  /* 0x0000008007127824 */ /* 0x000fe400078e00ff */
[----:B------:R-:W-:Y:S02]  /*4ff0*/  IMAD.MOV.U32 R20, RZ, RZ, RZ ;  /* 0x000000ffff147224 */ /* 0x000fe400078e00ff */
[----:B------:R-:W-:Y:S02]  /*5000*/  IMAD.MOV.U32 R4, RZ, RZ, R10 ;  /* 0x000000ffff047224 */ /* 0x000fe400078e000a */
[----:B------:R-:W-:Y:S02]  /*5010*/  IMAD.MOV.U32 R5, RZ, RZ, R0 ;  /* 0x000000ffff057224 */ /* 0x000fe400078e0000 */
[----:B------:R-:W-:-:S07]  /*5020*/  IMAD.MOV.U32 R6, RZ, RZ, R12 ;  /* 0x000000ffff067224 */ /* 0x000fce00078e000c */
.L_x_106:
[----:B------:R-:W0:Y:S01]  /*5030*/  S2R R14, SR_CgaCtaId ;  /* 0x00000000000e7919 */ /* 0x000e220000008800 */
[----:B------:R-:W-:Y:S01]  /*5040*/  MOV R7, 0x400 ;  /* 0x0000040000077802 */ /* 0x000fe20000000f00 */
[----:B------:R-:W1:Y:S03]  /*5050*/  @!P2 LDC R9, c[0x0][0x500] ;  /* 0x00014000ff09ab82 */ /* 0x000e660000000800 */
[----:B0-----:R-:W-:Y:S02]  /*5060*/  LEA R21, R14, R7, 0x18 ;  /* 0x000000070e157211 */ /* 0x001fe400078ec0ff */
[----:B------:R-:W-:-:S03]  /*5070*/  SHF.L.U32 R7, R5, 0x1f, RZ ;  /* 0x0000001f05077819 */ /* 0x000fc600000006ff */
[----:B------:R-:W-:-:S04]  /*5080*/  IMAD R14, R6, 0x8, R21 ;  /* 0x00000008060e7824 */ /* 0x000fc800078e0215 */
[----:B------:R-:W0:Y:S02]  /*5090*/  SYNCS.PHASECHK.TRANS64.TRYWAIT P1, [R14+URZ+0x48], R7 ;  /* 0x000048070e0075a7 */ /* 0x000e24000802017f */
[----:B01----:R-:W-:Y:S05]  /*50a0*/  @!P1 BRA `(.L_x_103) ;  /* 0x0000001000249947 */ /* 0x003fea0003800000 */
.L_x_128:
[----:B0-----:R-:W-:Y:S01]  /*50b0*/  PRMT R7, R11, 0x9910, RZ ;  /* 0x000099100b077816 */ /* 0x001fe200000000ff */
[----:B------:R0:W-:Y:S03]  /*50c0*/  @!P2 SYNCS.ARRIVE.TRANS64 RZ, [R14+URZ], R9 ;  /* 0x000000090effa9a7 */ /* 0x0001e6000800003f */
[----:B------:R-:W-:-:S13]  /*50d0*/  ISETP.NE.AND P1, PT, R7, 0x2, PT ;  /* 0x000000020700780c */ /* 0x000fda0003f25270 */
[----:B0-----:R-:W-:Y:S05]  /*50e0*/  @P1 BRA `(.L_x_104) ;  /* 0x0000000000041947 */ /* 0x001fea0003800000 */
[----:B------:R-:W-:Y:S01]  /*50f0*/  BPT.TRAP 0x1 ;  /* 0x000000040000795c */ /* 0x000fe20000300000 */
.L_x_104:
[----:B------:R-:W-:Y:S05]  /*5100*/  @P0 BRA `(.L_x_105) ;  /* 0x0000000000040947 */ /* 0x000fea0003800000 */
[----:B------:R-:W-:Y:S01]  /*5110*/  BPT.TRAP 0x1 ;  /* 0x000000040000795c */ /* 0x000fe20000300000 */
.L_x_105:
[--C-:B------:R-:W-:Y:S01]  /*5120*/  IMAD R7, R6, 0x4000, R21.reuse ;  /* 0x0000400006077824 */ /* 0x100fe200078e0215 */
[----:B------:R-:W-:Y:S01]  /*5130*/  R2UR UR9, R14 ;  /* 0x000000000e0972ca */ /* 0x000fe200000e0000 */
[----:B------:R-:W-:Y:S01]  /*5140*/  IMAD R21, R6, 0x2000, R21 ;  /* 0x0000200006157824 */ /* 0x000fe200078e0215 */
[----:B------:R-:W-:Y:S01]  /*5150*/  UIADD3 UR4, UP0, UR22, 0xf0, URZ ;  /* 0x000000f016047890 */ /* 0x000fe2000ff1e03f */
[----:B------:R-:W-:Y:S01]  /*5160*/  VIADD R4, R4, 0xffffffff ;  /* 0xffffffff04047836 */ /* 0x000fe20000000000 */
[----:B------:R-:W-:Y:S01]  /*5170*/  R2UR UR5, R7 ;  /* 0x00000000070572ca */ /* 0x000fe200000e0000 */
[----:B------:R-:W-:Y:S01]  /*5180*/  UIADD3 UR24, UP1, UR22, 0x1f0, URZ ;  /* 0x000001f016187890 */ /* 0x000fe2000ff3e03f */
[----:B------:R-:W-:Y:S01]  /*5190*/  R2UR UR8, R21 ;  /* 0x00000000150872ca */ /* 0x000fe200000e0000 */
[----:B------:R-:W-:Y:S01]  /*51a0*/  VIADD R6, R6, 0x1 ;  /* 0x0000000106067836 */ /* 0x000fe20000000000 */
[----:B------:R-:W-:Y:S01]  /*51b0*/  R2UR UR11, R18 ;  /* 0x00000000120b72ca */ /* 0x000fe200000e0000 */
[----:B------:R-:W-:Y:S01]  /*51c0*/  UIADD3.X UR25, URZ, UR23, URZ, UP1, !UPT ;  /* 0x000000173f197290 */ /* 0x000fe20008ffe43f */
[----:B------:R-:W-:Y:S01]  /*51d0*/  R2UR UR10, R20 ;  /* 0x00000000140a72ca */ /* 0x000fe200000e0000 */
[----:B------:R-:W-:Y:S01]  /*51e0*/  UMOV UR6, 0x0 ;  /* 0x0000000000067882 */ /* 0x000fe20000000000 */
[----:B------:R-:W-:Y:S01]  /*51f0*/  R2UR UR12, R8 ;  /* 0x00000000080c72ca */ /* 0x000fe200000e0000 */
[----:B------:R-:W-:Y:S01]  /*5200*/  UMOV UR7, 0x10000000 ;  /* 0x1000000000077882 */ /* 0x000fe20000000000 */
[----:B------:R-:W-:Y:S01]  /*5210*/  R2UR UR19, R15 ;  /* 0x000000000f1372ca */ /* 0x000fe200000e0000 */
[----:B------:R-:W-:Y:S01]  /*5220*/  VIADD R20, R20, 0x40 ;  /* 0x0000004014147836 */ /* 0x000fe20000000000 */
[----:B------:R-:W-:Y:S01]  /*5230*/  ISETP.GT.AND P3, PT, R4, 0x1, PT ;  /* 0x000000010400780c */ /* 0x000fe20003f64270 */
[----:B------:R-:W-:Y:S01]  /*5240*/  UIADD3 UR14, UR5, 0x180, URZ ;  /* 0x00000180050e7890 */ /* 0x000fe2000fffe03f */
[----:B------:R-:W-:Y:S01]  /*5250*/  ISETP.NE.AND P1, PT, R6, 0x9, PT ;  /* 0x000000090600780c */ /* 0x000fe20003f25270 */
[----:B------:R-:W-:-:S02]  /*5260*/  UIADD3.X UR5, URZ, UR23, URZ, UP0, !UPT ;  /* 0x000000173f057290 */ /* 0x000fc400087fe43f */
[----:B------:R-:W-:Y:S01]  /*5270*/  UIADD3 UR15, UR8, 0x24180, URZ ;  /* 0x00024180080f7890 */ /* 0x000fe2000fffe03f */
[----:B------:R-:W-:Y:S02]  /*5280*/  SEL R14, RZ, 0x1, P1 ;  /* 0x00000001ff0e7807 */ /* 0x000fe40000800000 */
[----:B------:R-:W-:Y:S01]  /*5290*/  UMOV UR8, UR14 ;  /* 0x0000000e00087c82 */ /* 0x000fe20008000000 */
[----:B------:R-:W-:Y:S02]  /*52a0*/  SEL R6, R6, RZ, P1 ;  /* 0x000000ff06067207 */ /* 0x000fe40000800000 */
[----:B------:R-:W-:Y:S01]  /*52b0*/  LOP3.LUT R5, R5, R14, RZ, 0x3c, !PT ;  /* 0x0000000e05057212 */ /* 0x000fe200078e3cff */
[----:B------:R0:W-:Y:S02]  /*52c0*/  UTMALDG.3D [UR8], [UR4], desc[UR6] ;  /* 0x00000608040075b4 */ /* 0x0001e40008011000 */
[----:B0-----:R-:W-:Y:S01]  /*52d0*/  UMOV UR8, UR15 ;  /* 0x0000000f00087c82 */ /* 0x001fe20008000000 */
[----:B------:R-:W-:-:S02]  /*52e0*/  UMOV UR11, UR19 ;  /* 0x00000013000b7c82 */ /* 0x000fc40008000000 */
[----:B------:R0:W-:Y:S02]  /*52f0*/  UTMALDG.3D [UR8], [UR24], desc[UR6] ;  /* 0x00000608180075b4 */ /* 0x0001e40008011000 */
[----:B0-----:R-:W-:Y:S05]  /*5300*/  @P3 BRA `(.L_x_106) ;  /* 0xfffffffc00483947 */ /* 0x001fea000383ffff */
.L_x_102:
[----:B------:R-:W-:Y:S05]  /*5310*/  BSYNC B1 ;  /* 0x0000000000017941 */ /* 0x000fea0003800000 */
.L_x_101:
[----:B------:R-:W-:Y:S01]  /*5320*/  LOP3.LUT P3, RZ, R13, 0xff, RZ, 0xc0, !PT ;  /* 0x000000ff0dff7812 */ /* 0x000fe2000786c0ff */
[----:B------:R-:W-:Y:S01]  /*5330*/  IMAD.IADD R12, R3, 0x1, R12 ;  /* 0x00000001030c7824 */ /* 0x000fe200078e020c */
[----:B------:R-:W-:Y:S01]  /*5340*/  IADD3 R16, P4, R16, UR20, RZ ;  /* 0x0000001410107c10 */ /* 0x000fe2000ff9e0ff */
[----:B------:R-:W-:Y:S01]  /*5350*/  ULDC.64 UR4, c[0x0][0x650] ;  /* 0x0001940000047ab9 */ /* 0x000fe20000000a00 */
[----:B------:R-:W-:Y:S01]  /*5360*/  BSSY B1, `(.L_x_107) ;  /* 0x000006a000017945 */ /* 0x000fe20003800000 */
[----:B------:R-:W-:Y:S01]  /*5370*/  IMAD.MOV.U32 R9, RZ, RZ, -0x1 ;  /* 0xffffffffff097424 */ /* 0x000fe200078e00ff */
[----:B------:R-:W-:Y:S01]  /*5380*/  ISETP.GT.U32.AND P1, PT, R12, 0x8, PT ;  /* 0x000000080c00780c */ /* 0x000fe20003f24070 */
[----:B------:R-:W-:Y:S01]  /*5390*/  IMAD.MOV.U32 R8, RZ, RZ, -0x1 ;  /* 0xffffffffff087424 */ /* 0x000fe200078e00ff */
[----:B------:R-:W-:Y:S02]  /*53a0*/  IADD3.X R17, R17, UR13, RZ, P4, !PT ;  /* 0x0000000d11117c10 */ /* 0x000fe4000a7fe4ff */
[----:B------:R-:W-:-:S02]  /*53b0*/  ISETP.LT.U32.AND P1, PT, R3, 0x9, P1 ;  /* 0x000000090300780c */ /* 0x000fc40000f21070 */
[----:B------:R-:W-:Y:S01]  /*53c0*/  PRMT R13, RZ, 0x7610, R13 ;  /* 0x00007610ff0d7816 */ /* 0x000fe2000000000d */
[----:B------:R-:W0:Y:S01]  /*53d0*/  @P3 S2R R5, SR_CgaCtaId ;  /* 0x0000000000053919 */ /* 0x000e220000008800 */
[----:B------:R-:W-:-:S04]  /*53e0*/  @P3 MOV R4, 0x400 ;  /* 0x0000040000043802 */ /* 0x000fc80000000f00 */
[----:B0-----:R-:W-:Y:S01]  /*53f0*/  @P3 LEA R6, R5, R4, 0x18 ;  /* 0x0000000405063211 */ /* 0x001fe200078ec0ff */
[----:B------:R-:W-:-:S03]  /*5400*/  IMAD.WIDE.U32 R4, R12, 0x38e38e39, RZ ;  /* 0x38e38e390c047825 */ /* 0x000fc600078e00ff */
[----:B------:R0:W-:Y:S01]  /*5410*/  @P3 SYNCS.ARRIVE.TRANS64.A1T0 RZ, [R6+URZ+0xa8], RZ ;  /* 0x0000a8ff06ff39a7 */ /* 0x0001e2000810003f */
[----:B------:R-:W-:Y:S02]  /*5420*/  ISETP.GE.U32.AND P3, PT, R3, 0x9, PT ;  /* 0x000000090300780c */ /* 0x000fe40003f66070 */
[----:B------:R-:W-:Y:S02]  /*5430*/  SHF.R.U32.HI R7, RZ, 0x1, R5 ;  /* 0x00000001ff077819 */ /* 0x000fe40000011605 */
[----:B------:R-:W-:Y:S02]  /*5440*/  SEL R5, RZ, 0x1, !P1 ;  /* 0x00000001ff057807 */ /* 0x000fe40004800000 */
[----:B------:R-:W-:Y:S01]  /*5450*/  ISETP.GE.U32.AND P1, PT, R16, UR4, PT ;  /* 0x0000000410007c0c */ /* 0x000fe2000bf26070 */
[----:B------:R-:W-:Y:S01]  /*5460*/  IMAD R12, R7, -0x9, R12 ;  /* 0xfffffff7070c7824 */ /* 0x000fe200078e020c */
[----:B------:R-:W-:Y:S02]  /*5470*/  LOP3.LUT R0, R0, R5, RZ, 0x3c, !PT ;  /* 0x0000000500007212 */ /* 0x000fe400078e3cff */
[----:B------:R-:W-:-:S02]  /*5480*/  ISETP.GE.U32.AND.EX P1, PT, R17, UR5, PT, P1 ;  /* 0x0000000511007c0c */ /* 0x000fc4000bf26110 */
[----:B------:R-:W-:Y:S02]  /*5490*/  PRMT R4, RZ, 0x7610, R4 ;  /* 0x00007610ff047816 */ /* 0x000fe40000000004 */
[----:B------:R-:W-:Y:S01]  /*54a0*/  @P3 LOP3.LUT R0, R0, 0x1, R7, 0x78, !PT ;  /* 0x0000000100003812 */ /* 0x000fe200078e7807 */
[----:B------:R-:W-:-:S08]  /*54b0*/  IMAD.MOV.U32 R7, RZ, RZ, -0x1 ;  /* 0xffffffffff077424 */ /* 0x000fd000078e00ff */
[----:B0-----:R-:W-:Y:S05]  /*54c0*/  @P1 BRA `(.L_x_108) ;  /* 0x00000004004c1947 */ /* 0x001fea0003800000 */
[----:B------:R-:W-:Y:S01]  /*54d0*/  ULDC.64 UR4, c[0x0][0x628] ;  /* 0x00018a0000047ab9 */ /* 0x000fe20000000a00 */
[----:B------:R-:W0:Y:S01]  /*54e0*/  S2R R15, SR_CTAID.X ;  /* 0x00000000000f7919 */ /* 0x000e220000002500 */
[----:B------:R-:W-:Y:S01]  /*54f0*/  ISETP.NE.U32.AND P1, PT, RZ, UR4, PT ;  /* 0x00000004ff007c0c */ /* 0x000fe2000bf25070 */
[----:B------:R-:W-:Y:S01]  /*5500*/  ULDC UR7, c[0x0][0x630] ;  /* 0x00018c0000077ab9 */ /* 0x000fe20000000800 */
[----:B------:R-:W-:Y:S01]  /*5510*/  IMAD.MOV.U32 R4, RZ, RZ, R16 ;  /* 0x000000ffff047224 */ /* 0x000fe200078e0010 */
[----:B------:R-:W1:Y:S01]  /*5520*/  S2R R14, SR_CTAID.Y ;  /* 0x00000000000e7919 */ /* 0x000e620000002600 */
[----:B------:R-:W-:Y:S01]  /*5530*/  ISETP.NE.AND.EX P1, PT, RZ, UR5, PT, P1 ;  /* 0x00000005ff007c0c */ /* 0x000fe2000bf25310 */
[----:B------:R-:W-:-:S12]  /*5540*/  IMAD.MOV.U32 R5, RZ, RZ, R17 ;  /* 0x000000ffff057224 */ /* 0x000fd800078e0011 */
[----:B------:R-:W-:Y:S05]  /*5550*/  @!P1 BRA `(.L_x_109) ;  /* 0x0000000000289947 */ /* 0x000fea0003800000 */
[----:B------:R-:W-:Y:S02]  /*5560*/  ULDC UR6, c[0x0][0x634] ;  /* 0x00018d0000067ab9 */ /* 0x000fe40000000800 */
[----:B------:R-:W-:-:S05]  /*5570*/  IADD3 R9, P1, R16, UR6, RZ ;  /* 0x0000000610097c10 */ /* 0x000fca000ff3e0ff */
[----:B------:R-:W-:-:S04]  /*5580*/  IMAD.X R21, RZ, RZ, R17, P1 ;  /* 0x000000ffff157224 */ /* 0x000fc800008e0611 */
[----:B------:R-:W-:-:S04]  /*5590*/  IMAD.WIDE.U32 R6, R21, UR4, RZ ;  /* 0x0000000415067c25 */ /* 0x000fc8000f8e00ff */
[----:B------:R-:W-:-:S04]  /*55a0*/  IMAD.WIDE.U32 R6, P1, R9, UR5, R6 ;  /* 0x0000000509067c25 */ /* 0x000fc8000f820006 */
[----:B------:R-:W-:-:S04]  /*55b0*/  IMAD.WIDE.U32 R8, R9, UR4, RZ ;  /* 0x0000000409087c25 */ /* 0x000fc8000f8e00ff */
[----:B------:R-:W-:Y:S01]  /*55c0*/  IMAD.X R5, RZ, RZ, RZ, P1 ;  /* 0x000000ffff057224 */ /* 0x000fe200008e06ff */
[----:B------:R-:W-:Y:S01]  /*55d0*/  IADD3 RZ, P1, R9, R6, RZ ;  /* 0x0000000609ff7210 */ /* 0x000fe20007f3e0ff */
[----:B------:R-:W-:-:S04]  /*55e0*/  IMAD.MOV.U32 R4, RZ, RZ, R7 ;  /* 0x000000ffff047224 */ /* 0x000fc800078e0007 */
[----:B------:R-:W-:-:S08]  /*55f0*/  IMAD.WIDE.U32.X R4, R21, UR5, R4, P1 ;  /* 0x0000000515047c25 */ /* 0x000fd000088e0404 */
.L_x_109:
[--C-:B------:R-:W-:Y:S01]  /*5600*/  SHF.R.U64 R8, R4, UR7, R5.reuse ;  /* 0x0000000704087c19 */ /* 0x100fe20008001205 */
[----:B------:R-:W-:Y:S01]  /*5610*/  ULDC.64 UR4, c[0x0][0x620] ;  /* 0x0001880000047ab9 */ /* 0x000fe20000000a00 */
[----:B------:R-:W-:Y:S01]  /*5620*/  SHF.R.U32.HI R4, RZ, UR7, R5 ;  /* 0x00000007ff047c19 */ /* 0x000fe20008011605 */
[----:B------:R-:W2:Y:S01]  /*5630*/  LDC R24, c[0x0][0x144] ;  /* 0x00005100ff187b82 */ /* 0x000ea20000000800 */
[----:B------:R-:W-:Y:S01]  /*5640*/  IADD3 R7, P1, RZ, -R8, RZ ;  /* 0x80000008ff077210 */ /* 0x000fe20007f3e0ff */
[----:B------:R-:W-:Y:S01]  /*5650*/  ULDC.64 UR8, c[0x0][0x640] ;  /* 0x0001900000087ab9 */ /* 0x000fe20000000a00 */
[----:B0-----:R-:W-:Y:S01]  /*5660*/  I2FP.F32.U32 R9, R15 ;  /* 0x0000000f00097245 */ /* 0x001fe20000201000 */
[----:B------:R-:W-:Y:S02]  /*5670*/  ULDC UR6, c[0x0][0x608] ;  /* 0x0001820000067ab9 */ /* 0x000fe40000000800 */
[----:B------:R-:W-:Y:S01]  /*5680*/  IMAD.X R4, RZ, RZ, ~R4, P1 ;  /* 0x000000ffff047224 */ /* 0x000fe200008e0e04 */
[----:B------:R-:W-:Y:S01]  /*5690*/  ISETP.NE.U32.AND P1, PT, RZ, UR8, PT ;  /* 0x00000008ff007c0c */ /* 0x000fe2000bf25070 */
[----:B------:R-:W0:Y:S02]  /*56a0*/  LDC R21, c[0x0][0x148] ;  /* 0x00005200ff157b82 */ /* 0x000e240000000800 */
[----:B------:R-:W-:Y:S01]  /*56b0*/  IMAD R6, R4, UR4, RZ ;  /* 0x0000000404067c24 */ /* 0x000fe2000f8e02ff */
[----:B------:R-:W-:Y:S01]  /*56c0*/  ISETP.NE.AND.EX P1, PT, RZ, UR9, PT, P1 ;  /* 0x00000009ff007c0c */ /* 0x000fe2000bf25310 */
[----:B------:R-:W-:Y:S01]  /*56d0*/  IMAD.WIDE.U32 R4, R7, UR4, R16 ;  /* 0x0000000407047c25 */ /* 0x000fe2000f8e0010 */
[----:B------:R-:W-:-:S03]  /*56e0*/  ULDC UR4, c[0x0][0x150] ;  /* 0x0000540000047ab9 */ /* 0x000fc60000000800 */
[----:B------:R-:W-:Y:S02]  /*56f0*/  IMAD R7, R7, UR5, R6 ;  /* 0x0000000507077c24 */ /* 0x000fe4000f8e0206 */
[----:B------:R-:W-:Y:S01]  /*5700*/  FMUL R6, R9, UR4 ;  /* 0x0000000409067c20 */ /* 0x000fe20008400000 */
[----:B------:R-:W-:Y:S01]  /*5710*/  ULDC UR4, c[0x0][0x618] ;  /* 0x0001860000047ab9 */ /* 0x000fe20000000800 */
[----:B------:R-:W-:Y:S01]  /*5720*/  ULDC UR5, c[0x0][0x154] ;  /* 0x0000550000057ab9 */ /* 0x000fe20000000800 */
[----:B------:R-:W-:-:S03]  /*5730*/  IMAD.IADD R5, R5, 0x1, R7 ;  /* 0x0000000105057824 */ /* 0x000fc600078e0207 */
[----:B------:R-:W3:Y:S02]  /*5740*/  F2I.U32.TRUNC.NTZ R6, R6 ;  /* 0x0000000600067305 */ /* 0x000ee4000020f000 */
[----:B------:R-:W-:Y:S02]  /*5750*/  SHF.R.U64 R9, R4, UR4, R5 ;  /* 0x0000000404097c19 */ /* 0x000fe40008001205 */
[----:B-1----:R-:W-:-:S05]  /*5760*/  I2FP.F32.U32 R4, R14 ;  /* 0x0000000e00047245 */ /* 0x002fca0000201000 */
[----:B------:R-:W-:Y:S01]  /*5770*/  FMUL R22, R4, UR5 ;  /* 0x0000000504167c20 */ /* 0x000fe20008400000 */
[----:B------:R-:W-:Y:S01]  /*5780*/  SHF.R.U32.HI R4, RZ, UR4, R5 ;  /* 0x00000004ff047c19 */ /* 0x000fe20008011605 */
[----:B------:R-:W-:-:S03]  /*5790*/  ULDC UR4, c[0x0][0x658] ;  /* 0x0001960000047ab9 */ /* 0x000fc60000000800 */
[--C-:B------:R-:W-:Y:S01]  /*57a0*/  SHF.R.U64 R20, R9, UR6, R4.reuse ;  /* 0x0000000609147c19 */ /* 0x100fe20008001204 */
[----:B------:R-:W1:Y:S01]  /*57b0*/  F2I.U32.TRUNC.NTZ R22, R22 ;  /* 0x0000001600167305 */ /* 0x000e62000020f000 */
[----:B------:R-:W-:Y:S01]  /*57c0*/  SHF.R.U32.HI R5, RZ, UR6, R4 ;  /* 0x00000006ff057c19 */ /* 0x000fe20008011604 */
[----:B---3--:R-:W-:-:S03]  /*57d0*/  IMAD.MOV R6, RZ, RZ, -R6 ;  /* 0x000000ffff067224 */ /* 0x008fc600078e0a06 */
[----:B------:R-:W-:Y:S01]  /*57e0*/  SHF.R.U64 R18, R20, UR4, R5 ;  /* 0x0000000414127c19 */ /* 0x000fe20008001205 */
[----:B--2---:R-:W-:Y:S01]  /*57f0*/  IMAD R15, R24, R6, R15 ;  /* 0x00000006180f7224 */ /* 0x004fe200078e020f */
[----:B------:R-:W-:-:S03]  /*5800*/  SHF.R.U32.HI R23, RZ, UR4, R5 ;  /* 0x00000004ff177c19 */ /* 0x000fc60008011605 */
[----:B------:R-:W-:Y:S02]  /*5810*/  IMAD.MOV.U32 R4, RZ, RZ, R18 ;  /* 0x000000ffff047224 */ /* 0x000fe400078e0012 */
[----:B------:R-:W-:Y:S01]  /*5820*/  IMAD.MOV.U32 R5, RZ, RZ, R23 ;  /* 0x000000ffff057224 */ /* 0x000fe200078e0017 */
[----:B-1----:R-:W-:Y:S06]  /*5830*/  @!P1 BRA `(.L_x_110) ;  /* 0x0000000000289947 */ /* 0x002fec0003800000 */
[----:B------:R-:W-:Y:S02]  /*5840*/  ULDC UR4, c[0x0][0x64c] ;  /* 0x0001930000047ab9 */ /* 0x000fe40000000800 */
[----:B------:R-:W-:-:S05]  /*5850*/  IADD3 R5, P1, R18, UR4, RZ ;  /* 0x0000000412057c10 */ /* 0x000fca000ff3e0ff */
[----:B------:R-:W-:-:S04]  /*5860*/  IMAD.X R23, RZ, RZ, R23, P1 ;  /* 0x000000ffff177224 */ /* 0x000fc800008e0617 */
[----:B------:R-:W-:-:S04]  /*5870*/  IMAD.WIDE.U32 R6, R23, UR8, RZ ;  /* 0x0000000817067c25 */ /* 0x000fc8000f8e00ff */
[----:B------:R-:W-:-:S04]  /*5880*/  IMAD.WIDE.U32 R6, P1, R5, UR9, R6 ;  /* 0x0000000905067c25 */ /* 0x000fc8000f820006 */
[----:B------:R-:W-:-:S04]  /*5890*/  IMAD.WIDE.U32 R4, R5, UR8, RZ ;  /* 0x0000000805047c25 */ /* 0x000fc8000f8e00ff */
[----:B------:R-:W-:Y:S01]  /*58a0*/  IMAD.MOV.U32 R4, RZ, RZ, R7 ;  /* 0x000000ffff047224 */ /* 0x000fe200078e0007 */
[----:B------:R-:W-:Y:S01]  /*58b0*/  IADD3 RZ, P3, R5, R6, RZ ;  /* 0x0000000605ff7210 */ /* 0x000fe20007f7e0ff */
[----:B------:R-:W-:-:S04]  /*58c0*/  IMAD.X R5, RZ, RZ, RZ, P1 ;  /* 0x000000ffff057224 */ /* 0x000fc800008e06ff */
[----:B------:R-:W-:-:S08]  /*58d0*/  IMAD.WIDE.U32.X R4, R23, UR9, R4, P3 ;  /* 0x0000000917047c25 */ /* 0x000fd000098e0404 */
.L_x_110:
[----:B------:R-:W-:Y:S01]  /*58e0*/  ISETP.NE.AND P1, PT, R2, 0x1, PT ;  /* 0x000000010200780c */ /* 0x000fe20003f25270 */
[----:B------:R-:W-:Y:S01]  /*58f0*/  ULDC UR4, c[0x0][0x648] ;  /* 0x0001920000047ab9 */ /* 0x000fe20000000800 */
[----:B------:R-:W-:Y:S01]  /*5900*/  LOP3.LUT R20, R20, UR17, RZ, 0xc0, !PT ;  /* 0x0000001114147c12 */ /* 0x000fe2000f8ec0ff */
[----:B------:R-:W-:Y:S01]  /*5910*/  IMAD.MOV R22, RZ, RZ, -R22 ;  /* 0x000000ffff167224 */ /* 0x000fe200078e0a16 */
[----:B------:R-:W-:Y:S01]  /*5920*/  SHF.R.U64 R5, R4, UR4, R5 ;  /* 0x0000000404057c19 */ /* 0x000fe20008001205 */
[----:B------:R-:W-:Y:S01]  /*5930*/  ULDC UR4, c[0x0][0x638] ;  /* 0x00018e0000047ab9 */ /* 0x000fe20000000800 */
[----:B------:R-:W-:Y:S01]  /*5940*/  LOP3.LUT R9, R9, UR16, RZ, 0xc0, !PT ;  /* 0x0000001009097c12 */ /* 0x000fe2000f8ec0ff */
[----:B------:R-:W-:Y:S01]  /*5950*/  ULDC UR5, c[0x0][0x610] ;  /* 0x0001840000057ab9 */ /* 0x000fe20000000800 */
[----:B------:R-:W-:Y:S02]  /*5960*/  IMAD.MOV.U32 R4, RZ, RZ, 0x1 ;  /* 0x00000001ff047424 */ /* 0x000fe400078e00ff */
[----:B------:R-:W-:-:S02]  /*5970*/  IMAD.MOV R7, RZ, RZ, -R5 ;  /* 0x000000ffff077224 */ /* 0x000fc400078e0a05 */
[----:B------:R-:W-:Y:S02]  /*5980*/  IMAD R20, R5, UR18, R20 ;  /* 0x0000001205147c24 */ /* 0x000fe4000f8e0214 */
[----:B0-----:R-:W-:Y:S02]  /*5990*/  @P1 IMAD R15, R21, R22, R14 ;  /* 0x00000016150f1224 */ /* 0x001fe400078e020e */
[----:B------:R-:W-:Y:S01]  /*59a0*/  IMAD R18, R7, UR4, R18 ;  /* 0x0000000407127c24 */ /* 0x000fe2000f8e0212 */
[----:B------:R-:W-:Y:S01]  /*59b0*/  ULDC UR4, c[0x0][0x600] ;  /* 0x0001800000047ab9 */ /* 0x000fe20000000800 */
[----:B------:R-:W-:Y:S02]  /*59c0*/  IMAD R15, R20, UR5, R15 ;  /* 0x00000005140f7c24 */ /* 0x000fe4000f8e020f */
[----:B------:R-:W-:-:S05]  /*59d0*/  IMAD R18, R18, UR4, R9 ;  /* 0x0000000412127c24 */ /* 0x000fca000f8e0209 */
[----:B------:R-:W-:Y:S02]  /*59e0*/  SEL R9, R18, R15, !P1 ;  /* 0x0000000f12097207 */ /* 0x000fe40004800000 */
[----:B------:R-:W-:-:S07]  /*59f0*/  SEL R7, R15, R18, !P1 ;  /* 0x000000120f077207 */ /* 0x000fce0004800000 */
.L_x_108:
[----:B------:R-:W-:Y:S05]  /*5a00*/  BSYNC B1 ;  /* 0x0000000000017941 */ /* 0x000fea0003800000 */
.L_x_107:
[----:B------:R-:W-:-:S13]  /*5a10*/  LOP3.LUT P1, RZ, R4, 0xff, RZ, 0xc0, !PT ;  /* 0x000000ff04ff7812 */ /* 0x000fda000782c0ff */
[----:B------:R-:W-:Y:S05]  /*5a20*/  @P1 BRA `(.L_x_111) ;  /* 0xfffffff4004c1947 */ /* 0x000fea000383ffff */
[----:B------:R-:W-:Y:S05]  /*5a30*/  BSYNC B0 ;  /* 0x0000000000007941 */ /* 0x000fea0003800000 */
.L_x_99:
[----:B------:R-:W-:-:S03]  /*5a40*/  UMOV UR4, 0xffffffff ;  /* 0xffffffff00047882 */ /* 0x000fc60000000000 */
[----:B------:R-:W-:Y:S05]  /*5a50*/  BRA.DIV UR4, `(.L_x_112) ;  /* 0x0000000604cc7947 */ /* 0x000fea000b800000 */
[----:B------:R-:W-:-:S13]  /*5a60*/  ELECT P6, URZ, PT ;  /* 0x00000000003f782f */ /* 0x000fda00038c0000 */
.L_x_131:
[----:B------:R-:W-:Y:S04]  /*5a70*/  BSSY B0, `(.L_x_113) ;  /* 0x0000058000007945 */ /* 0x000fe80003800000 */
[----:B------:R-:W-:Y:S05]  /*5a80*/  @!P6 BRA `(.L_x_114) ;  /* 0x000000040058e947 */ /* 0x000fea0003800000 */
[----:B------:R-:W-:-:S04]  /*5a90*/  LOP3.LUT R19, R19, 0x2, RZ, 0xfc, !PT ;  /* 0x0000000213137812 */ /* 0x000fc800078efcff */
[----:B------:R-:W-:-:S13]  /*5aa0*/  ISETP.NE.AND P0, PT, R19, 0x3, PT ;  /* 0x000000031300780c */ /* 0x000fda0003f05270 */
[----:B------:R-:W-:Y:S05]  /*5ab0*/  @!P0 BRA `(.L_x_115) ;  /* 0x0000000000048947 */ /* 0x000fea0003800000 */
[----:B------:R-:W-:Y:S01]  /*5ac0*/  BPT.TRAP 0x1 ;  /* 0x000000040000795c */ /* 0x000fe20000300000 */
.L_x_115:
[----:B------:R-:W0:Y:S01]  /*5ad0*/  S2R R3, SR_CgaCtaId ;  /* 0x0000000000037919 */ /* 0x000e220000008800 */
[----:B------:R-:W-:-:S04]  /*5ae0*/  MOV R2, 0x400 ;  /* 0x0000040000027802 */ /* 0x000fc80000000f00 */
[----:B0-----:R-:W-:Y:S02]  /*5af0*/  LEA R3, R3, R2, 0x18 ;  /* 0x0000000203037211 */ /* 0x001fe400078ec0ff */
[----:B------:R-:W-:-:S03]  /*5b00*/  SHF.L.U32 R2, R0, 0x1f, RZ ;  /* 0x0000001f00027819 */ /* 0x000fc600000006ff */
[----:B------:R-:W-:-:S04]  /*5b10*/  VIADD R3, R3, 0x48 ;  /* 0x0000004803037836 */ /* 0x000fc80000000000 */
[C---:B------:R-:W-:Y:S02]  /*5b20*/  IMAD R7, R12.reuse, 0x8, R3 ;  /* 0x000000080c077824 */ /* 0x040fe400078e0203 */
[----:B------:R-:W-:Y:S02]  /*5b30*/  VIADD R12, R12, 0x1 ;  /* 0x000000010c0c7836 */ /* 0x000fe40000000000 */
[----:B------:R-:W0:Y:S03]  /*5b40*/  SYNCS.PHASECHK.TRANS64.TRYWAIT P0, [R7+URZ], R2 ;  /* 0x00000002070075a7 */ /* 0x000e26000800017f */
[----:B------:R-:W-:-:S04]  /*5b50*/  ISETP.NE.AND P1, PT, R12, 0x9, PT ;  /* 0x000000090c00780c */ /* 0x000fc80003f25270 */
[----:B------:R-:W-:Y:S02]  /*5b60*/  SEL R5, RZ, 0x1, P1 ;  /* 0x00000001ff057807 */ /* 0x000fe40000800000 */
[----:B------:R-:W-:Y:S02]  /*5b70*/  SEL R12, R12, RZ, P1 ;  /* 0x000000ff0c0c7207 */ /* 0x000fe40000800000 */
[----:B------:R-:W-:-:S03]  /*5b80*/  LOP3.LUT R5, R0, R5, RZ, 0x3c, !PT ;  /* 0x0000000500057212 */ /* 0x000fc600078e3cff */
[----:B------:R-:W-:Y:S01]  /*5b90*/  IMAD R9, R12, 0x8, R3 ;  /* 0x000000080c097824 */ /* 0x000fe200078e0203 */
[----:B------:R-:W-:Y:S01]  /*5ba0*/  SHF.L.U32 R4, R5, 0x1f, RZ ;  /* 0x0000001f05047819 */ /* 0x000fe200000006ff */
[----:B0-----:R-:W-:Y:S06]  /*5bb0*/  @!P0 BRA `(.L_x_116) ;  /* 0x0000000400948947 */ /* 0x001fec0003800000 */
.L_x_132:
[----:B------:R-:W1:Y:S01]  /*5bc0*/  SYNCS.PHASECHK.TRANS64.TRYWAIT P0, [R9+URZ], R4 ;  /* 0x00000004090075a7 */ /* 0x000e62000800017f */
[----:B------:R-:W-:-:S05]  /*5bd0*/  VIADD R0, R12, 0x1 ;  /* 0x000000010c007836 */ /* 0x000fca0000000000 */
[----:B------:R-:W-:-:S04]  /*5be0*/  ISETP.NE.AND P1, PT, R0, 0x9, PT ;  /* 0x000000090000780c */ /* 0x000fc80003f25270 */
[----:B0-----:R-:W-:Y:S02]  /*5bf0*/  SEL R2, RZ, 0x1, P1 ;  /* 0x00000001ff027807 */ /* 0x001fe40000800000 */
[----:B------:R-:W-:Y:S02]  /*5c00*/  SEL R0, R0, RZ, P1 ;  /* 0x000000ff00007207 */ /* 0x000fe40000800000 */
[----:B------:R-:W-:-:S03]  /*5c10*/  LOP3.LUT R7, R5, R2, RZ, 0x3c, !PT ;  /* 0x0000000205077212 */ /* 0x000fc600078e3cff */
[----:B------:R-:W-:Y:S01]  /*5c20*/  IMAD R6, R0, 0x8, R3 ;  /* 0x0000000800067824 */ /* 0x000fe200078e0203 */
[----:B------:R-:W-:Y:S01]  /*5c30*/  SHF.L.U32 R5, R7, 0x1f, RZ ;  /* 0x0000001f07057819 */ /* 0x000fe200000006ff */
[----:B-1----:R-:W-:Y:S06]  /*5c40*/  @!P0 BRA `(.L_x_117) ;  /* 0x0000000400848947 */ /* 0x002fec0003800000 */
.L_x_133:
[----:B------:R-:W1:Y:S01]  /*5c50*/  SYNCS.PHASECHK.TRANS64.TRYWAIT P0, [R6+URZ], R5 ;  /* 0x00000005060075a7 */ /* 0x000e62000800017f */
[----:B------:R-:W-:-:S05]  /*5c60*/  VIADD R0, R0, 0x1 ;  /* 0x0000000100007836 */ /* 0x000fca0000000000 */
[----:B------:R-:W-:-:S04]  /*5c70*/  ISETP.NE.AND P1, PT, R0, 0x9, PT ;  /* 0x000000090000780c */ /* 0x000fc80003f25270 */
[----:B------:R-:W-:Y:S02]  /*5c80*/  SEL R2, RZ, 0x1, P1 ;  /* 0x00000001ff027807 */ /* 0x000fe40000800000 */
[----:B------:R-:W-:Y:S02]  /*5c90*/  SEL R0, R0, RZ, P1 ;  /* 0x000000ff00007207 */ /* 0x000fe40000800000 */
[----:B------:R-:W-:-:S03]  /*5ca0*/  LOP3.LUT R7, R7, R2, RZ, 0x3c, !PT ;  /* 0x0000000207077212 */ /* 0x000fc600078e3cff */
[----:B0-----:R-:W-:Y:S01]  /*5cb0*/  IMAD R9, R0, 0x8, R3 ;  /* 0x0000000800097824 */ /* 0x001fe200078e0203 */
[----:B------:R-:W-:Y:S01]  /*5cc0*/  SHF.L.U32 R4, R7, 0x1f, RZ ;  /* 0x0000001f07047819 */ /* 0x000fe200000006ff */
[----:B-1----:R-:W-:Y:S06]  /*5cd0*/  @!P0 BRA `(.L_x_118) ;  /* 0x0000000400748947 */ /* 0x002fec0003800000 */
.L_x_134:
        /* <DEDUP_REMOVED lines=9> */
.L_x_135:
        /* <DEDUP_REMOVED lines=9> */
.L_x_136:
        /* <DEDUP_REMOVED lines=9> */
.L_x_137:
        /* <DEDUP_REMOVED lines=9> */
.L_x_138:
[----:B------:R-:W1:Y:S01]  /*5f20*/  SYNCS.PHASECHK.TRANS64.TRYWAIT P0, [R9+URZ], R4 ;  /* 0x00000004090075a7 */ /* 0x000e62000800017f */
[----:B------:R-:W-:-:S05]  /*5f30*/  VIADD R0, R0, 0x1 ;  /* 0x0000000100007836 */ /* 0x000fca0000000000 */
[----:B------:R-:W-:-:S04]  /*5f40*/  ISETP.NE.AND P1, PT, R0, 0x9, PT ;  /* 0x000000090000780c */ /* 0x000fc80003f25270 */
[----:B------:R-:W-:Y:S02]  /*5f50*/  SEL R2, RZ, 0x1, P1 ;  /* 0x00000001ff027807 */ /* 0x000fe40000800000 */
[----:B------:R-:W-:Y:S02]  /*5f60*/  SEL R0, R0, RZ, P1 ;  /* 0x000000ff00007207 */ /* 0x000fe40000800000 */
[----:B------:R-:W-:Y:S01]  /*5f70*/  LOP3.LUT R2, R7, R2, RZ, 0x3c, !PT ;  /* 0x0000000207027212 */ /* 0x000fe200078e3cff */
[----:B-1----:R-:W-:Y:S06]  /*5f80*/  @!P0 BRA `(.L_x_123) ;  /* 0x00000004002c8947 */ /* 0x002fec0003800000 */
.L_x_139:
[----:B------:R-:W-:Y:S01]  /*5f90*/  IMAD R3, R0, 0x8, R3 ;  /* 0x0000000800037824 */ /* 0x000fe200078e0203 */
[----:B------:R-:W-:-:S07]  /*5fa0*/  SHF.L.U32 R0, R2, 0x1f, RZ ;  /* 0x0000001f02007819 */ /* 0x000fce00000006ff */
.L_x_124:
[----:B--2---:R2:W3:Y:S02]  /*5fb0*/  SYNCS.PHASECHK.TRANS64.TRYWAIT P0, [R3+URZ], R0 ;  /* 0x00000000030075a7 */ /* 0x0044e4000800017f */
[----:B---3--:R-:W-:Y:S05]  /*5fc0*/  @!P0 NANOSLEEP.SYNCS 0x989680 ;  /* 0x009896800000895d */ /* 0x008fea0003900000 */
[----:B------:R-:W3:Y:S02]  /*5fd0*/  @!P0 SYNCS.PHASECHK.TRANS64 P0, [R3+URZ], R0 ;  /* 0x00000000030085a7 */ /* 0x000ee4000800007f */
[----:B---3--:R-:W-:Y:S05]  /*5fe0*/  @!P0 BRA `(.L_x_124) ;  /* 0xfffffffc00f08947 */ /* 0x008fea000383ffff */
.L_x_114:
[----:B------:R-:W-:Y:S05]  /*5ff0*/  BSYNC B0 ;  /* 0x0000000000007941 */ /* 0x000fea0003800000 */
.L_x_113:
[----:B------:R-:W-:Y:S05]  /*6000*/  EXIT ;  /* 0x000000000000794d */ /* 0x000fea0003800000 */
.L_x_18:
[----:B---3--:R3:W4:Y:S02]  /*6010*/  SYNCS.PHASECHK.TRANS64.TRYWAIT P1, [R3+URZ], R0 ;  /* 0x00000000030075a7 */ /* 0x008724000802017f */
[----:B----4-:R-:W-:Y:S05]  /*6020*/  @!P1 NANOSLEEP.SYNCS 0x989680 ;  /* 0x009896800000995d */ /* 0x010fea0003900000 */
[----:B------:R-:W4:Y:S02]  /*6030*/  @!P1 SYNCS.PHASECHK.TRANS64 P1, [R3+URZ], R0 ;  /* 0x00000000030095a7 */ /* 0x000f24000802007f */
[----:B----4-:R-:W-:Y:S05]  /*6040*/  @!P1 BRA `(.L_x_18) ;  /* 0xfffffffc00f09947 */ /* 0x010fea000383ffff */
[----:B------:R-:W-:Y:S05]  /*6050*/  BRA `(.L_x_17) ;  /* 0xffffffb000a07947 */ /* 0x000fea000383ffff */
.L_x_23:
[----:B-1----:R-:W-:-:S04]  /*6060*/  IMAD.U32 R4, RZ, RZ, UR8 ;  /* 0x00000008ff047e24 */ /* 0x002fc8000f8e00ff */
[----:B------:R1:W2:Y:S03]  /*6070*/  SYNCS.PHASECHK.TRANS64.TRYWAIT P1, [R4+URZ], R3 ;  /* 0x00000003040075a7 */ /* 0x0002a6000802017f */
[----:B--2---:R-:W-:Y:S05]  /*6080*/  @!P1 NANOSLEEP.SYNCS 0x989680 ;  /* 0x009896800000995d */ /* 0x004fea0003900000 */
[----:B------:R-:W2:Y:S02]  /*6090*/  @!P1 SYNCS.PHASECHK.TRANS64 P1, [R4+URZ], R3 ;  /* 0x00000003040095a7 */ /* 0x000ea4000802007f */
[----:B--2---:R-:W-:Y:S05]  /*60a0*/  @!P1 BRA `(.L_x_23) ;  /* 0xfffffffc00ec9947 */ /* 0x004fea000383ffff */
[----:B------:R-:W-:Y:S05]  /*60b0*/  BRA `(.L_x_22) ;  /* 0xffffffb400807947 */ /* 0x000fea000383ffff */
.L_x_100:
[----:B------:R-:W-:Y:S01]  /*60c0*/  BSSY B1, `(.L_x_125) ;  /* 0x0000006000017945 */ /* 0x000fe20003800000 */
[----:B------:R-:W-:-:S07]  /*60d0*/  IMAD.MOV.U32 R15, RZ, RZ, -0x1 ;  /* 0xffffffffff0f7424 */ /* 0x000fce00078e00ff */
[----:B------:R-:W-:Y:S05]  /*60e0*/  WARPSYNC.COLLECTIVE R15, `(.L_x_126) ;  /* 0x000000000f0c7348 */ /* 0x000fea0003c00000 */
[----:B------:R-:W-:Y:S02]  /*60f0*/  ELECT P6, UR62, PT ;  /* 0x00000000003e782f */ /* 0x000fe400038c0000 */
[----:B------:R-:W-:Y:S01]  /*6100*/  MOV R14, UR62 ;  /* 0x0000003e000e7c02 */ /* 0x000fe20008000f00 */
[----:B------:R-:W-:Y:S10]  /*6110*/  ENDCOLLECTIVE ;  /* 0x000000000000791b */ /* 0x000ff40003800000 */
.L_x_126:
[----:B------:R-:W-:Y:S05]  /*6120*/  BSYNC B1 ;  /* 0x0000000000017941 */ /* 0x000fea0003800000 */
.L_x_125:
[----:B------:R-:W-:Y:S05]  /*6130*/  BRA `(.L_x_127) ;  /* 0xffffffec00947947 */ /* 0x000fea000383ffff */
.L_x_103:
[----:B0-----:R0:W1:Y:S02]  /*6140*/  SYNCS.PHASECHK.TRANS64.TRYWAIT P1, [R14+URZ+0x48], R7 ;  /* 0x000048070e0075a7 */ /* 0x001064000802017f */
[----:B-1----:R-:W-:Y:S05]  /*6150*/  @!P1 NANOSLEEP.SYNCS 0x989680 ;  /* 0x009896800000995d */ /* 0x002fea0003900000 */
[----:B------:R-:W1:Y:S02]  /*6160*/  @!P1 SYNCS.PHASECHK.TRANS64 P1, [R14+URZ+0x48], R7 ;  /* 0x000048070e0095a7 */ /* 0x000e64000802007f */
[----:B-1----:R-:W-:Y:S05]  /*6170*/  @!P1 BRA `(.L_x_103) ;  /* 0xfffffffc00f09947 */ /* 0x002fea000383ffff */
[----:B------:R-:W-:Y:S05]  /*6180*/  BRA `(.L_x_128) ;  /* 0xffffffec00c87947 */ /* 0x000fea000383ffff */
.L_x_112:
[----:B------:R-:W-:Y:S01]  /*6190*/  BSSY B0, `(.L_x_129) ;  /* 0x0000006000007945 */ /* 0x000fe20003800000 */
[----:B------:R-:W-:-:S07]  /*61a0*/  IMAD.MOV.U32 R15, RZ, RZ, -0x1 ;  /* 0xffffffffff0f7424 */ /* 0x000fce00078e00ff */
[----:B------:R-:W-:Y:S05]  /*61b0*/  WARPSYNC.COLLECTIVE R15, `(.L_x_130) ;  /* 0x000000000f0c7348 */ /* 0x000fea0003c00000 */
[----:B------:R-:W-:Y:S02]  /*61c0*/  ELECT P6, UR62, PT ;  /* 0x00000000003e782f */ /* 0x000fe400038c0000 */
[----:B------:R-:W-:Y:S01]  /*61d0*/  MOV R14, UR62 ;  /* 0x0000003e000e7c02 */ /* 0x000fe20008000f00 */
[----:B------:R-:W-:Y:S10]  /*61e0*/  ENDCOLLECTIVE ;  /* 0x000000000000791b */ /* 0x000ff40003800000 */
.L_x_130:
[----:B------:R-:W-:Y:S05]  /*61f0*/  BSYNC B0 ;  /* 0x0000000000007941 */ /* 0x000fea0003800000 */
.L_x_129:
[----:B------:R-:W-:Y:S05]  /*6200*/  BRA `(.L_x_131) ;  /* 0xfffffff800187947 */ /* 0x000fea000383ffff */
.L_x_116:
[----:B0-----:R0:W1:Y:S02]  /*6210*/  SYNCS.PHASECHK.TRANS64.TRYWAIT P0, [R7+URZ], R2 ;  /* 0x00000002070075a7 */ /* 0x001064000800017f */
[----:B-1----:R-:W-:Y:S05]  /*6220*/  @!P0 NANOSLEEP.SYNCS 0x989680 ;  /* 0x009896800000895d */ /* 0x002fea0003900000 */
[----:B------:R-:W1:Y:S02]  /*6230*/  @!P0 SYNCS.PHASECHK.TRANS64 P0, [R7+URZ], R2 ;  /* 0x00000002070085a7 */ /* 0x000e64000800007f */
[----:B-1----:R-:W-:Y:S05]  /*6240*/  @!P0 BRA `(.L_x_116) ;  /* 0xfffffffc00f08947 */ /* 0x002fea000383ffff */
[----:B------:R-:W-:Y:S05]  /*6250*/  BRA `(.L_x_132) ;  /* 0xfffffff800587947 */ /* 0x000fea000383ffff */
.L_x_117:
[----:B0-----:R0:W1:Y:S02]  /*6260*/  SYNCS.PHASECHK.TRANS64.TRYWAIT P0, [R9+URZ], R4 ;  /* 0x00000004090075a7 */ /* 0x001064000800017f */
[----:B-1----:R-:W-:Y:S05]  /*6270*/  @!P0 NANOSLEEP.SYNCS 0x989680 ;  /* 0x009896800000895d */ /* 0x002fea0003900000 */
[----:B------:R-:W1:Y:S02]  /*6280*/  @!P0 SYNCS.PHASECHK.TRANS64 P0, [R9+URZ], R4 ;  /* 0x00000004090085a7 */ /* 0x000e64000800007f */
[----:B-1----:R-:W-:Y:S05]  /*6290*/  @!P0 BRA `(.L_x_117) ;  /* 0xfffffffc00f08947 */ /* 0x002fea000383ffff */
[----:B------:R-:W-:Y:S05]  /*62a0*/  BRA `(.L_x_133) ;  /* 0xfffffff800687947 */ /* 0x000fea000383ffff */
.L_x_118:
[----:B0-----:R0:W1:Y:S02]  /*62b0*/  SYNCS.PHASECHK.TRANS64.TRYWAIT P0, [R6+URZ], R5 ;  /* 0x00000005060075a7 */ /* 0x001064000800017f */
[----:B-1----:R-:W-:Y:S05]  /*62c0*/  @!P0 NANOSLEEP.SYNCS 0x989680 ;  /* 0x009896800000895d */ /* 0x002fea0003900000 */
[----:B------:R-:W1:Y:S02]  /*62d0*/  @!P0 SYNCS.PHASECHK.TRANS64 P0, [R6+URZ], R5 ;  /* 0x00000005060085a7 */ /* 0x000e64000800007f */
[----:B-1----:R-:W-:Y:S05]  /*62e0*/  @!P0 BRA `(.L_x_118) ;  /* 0xfffffffc00f08947 */ /* 0x002fea000383ffff */
[----:B------:R-:W-:Y:S05]  /*62f0*/  BRA `(.L_x_134) ;  /* 0xfffffff800787947 */ /* 0x000fea000383ffff */
.L_x_119:
[----:B0-----:R0:W1:Y:S02]  /*6300*/  SYNCS.PHASECHK.TRANS64.TRYWAIT P0, [R9+URZ], R4 ;  /* 0x00000004090075a7 */ /* 0x001064000800017f */
[----:B-1----:R-:W-:Y:S05]  /*6310*/  @!P0 NANOSLEEP.SYNCS 0x989680 ;  /* 0x009896800000895d */ /* 0x002fea0003900000 */
[----:B------:R-:W1:Y:S02]  /*6320*/  @!P0 SYNCS.PHASECHK.TRANS64 P0, [R9+URZ], R4 ;  /* 0x00000004090085a7 */ /* 0x000e64000800007f */
[----:B-1----:R-:W-:Y:S05]  /*6330*/  @!P0 BRA `(.L_x_119) ;  /* 0xfffffffc00f08947 */ /* 0x002fea000383ffff */
[----:B------:R-:W-:Y:S05]  /*6340*/  BRA `(.L_x_135) ;  /* 0xfffffff800887947 */ /* 0x000fea000383ffff */
.L_x_120:
[----:B0-----:R0:W1:Y:S02]  /*6350*/  SYNCS.PHASECHK.TRANS64.TRYWAIT P0, [R6+URZ], R5 ;  /* 0x00000005060075a7 */ /* 0x001064000800017f */
[----:B-1----:R-:W-:Y:S05]  /*6360*/  @!P0 NANOSLEEP.SYNCS 0x989680 ;  /* 0x009896800000895d */ /* 0x002fea0003900000 */
[----:B------:R-:W1:Y:S02]  /*6370*/  @!P0 SYNCS.PHASECHK.TRANS64 P0, [R6+URZ], R5 ;  /* 0x00000005060085a7 */ /* 0x000e64000800007f */
[----:B-1----:R-:W-:Y:S05]  /*6380*/  @!P0 BRA `(.L_x_120) ;  /* 0xfffffffc00f08947 */ /* 0x002fea000383ffff */
[----:B------:R-:W-:Y:S05]  /*6390*/  BRA `(.L_x_136) ;  /* 0xfffffff800987947 */ /* 0x000fea000383ffff */
.L_x_121:
[----:B0-----:R0:W1:Y:S02]  /*63a0*/  SYNCS.PHASECHK.TRANS64.TRYWAIT P0, [R9+URZ], R4 ;  /* 0x00000004090075a7 */ /* 0x001064000800017f */
[----:B-1----:R-:W-:Y:S05]  /*63b0*/  @!P0 NANOSLEEP.SYNCS 0x989680 ;  /* 0x009896800000895d */ /* 0x002fea0003900000 */
[----:B------:R-:W1:Y:S02]  /*63c0*/  @!P0 SYNCS.PHASECHK.TRANS64 P0, [R9+URZ], R4 ;  /* 0x00000004090085a7 */ /* 0x000e64000800007f */
[----:B-1----:R-:W-:Y:S05]  /*63d0*/  @!P0 BRA `(.L_x_121) ;  /* 0xfffffffc00f08947 */ /* 0x002fea000383ffff */
[----:B------:R-:W-:Y:S05]  /*63e0*/  BRA `(.L_x_137) ;  /* 0xfffffff800a87947 */ /* 0x000fea000383ffff */
.L_x_122:
[----:B0-----:R0:W1:Y:S02]  /*63f0*/  SYNCS.PHASECHK.TRANS64.TRYWAIT P0, [R6+URZ], R5 ;  /* 0x00000005060075a7 */ /* 0x001064000800017f */
[----:B-1----:R-:W-:Y:S05]  /*6400*/  @!P0 NANOSLEEP.SYNCS 0x989680 ;  /* 0x009896800000895d */ /* 0x002fea0003900000 */
[----:B------:R-:W1:Y:S02]  /*6410*/  @!P0 SYNCS.PHASECHK.TRANS64 P0, [R6+URZ], R5 ;  /* 0x00000005060085a7 */ /* 0x000e64000800007f */
[----:B-1----:R-:W-:Y:S05]  /*6420*/  @!P0 BRA `(.L_x_122) ;  /* 0xfffffffc00f08947 */ /* 0x002fea000383ffff */
[----:B------:R-:W-:Y:S05]  /*6430*/  BRA `(.L_x_138) ;  /* 0xfffffff800b87947 */ /* 0x000fea000383ffff */
.L_x_123:
[----:B-1----:R1:W2:Y:S02]  /*6440*/  SYNCS.PHASECHK.TRANS64.TRYWAIT P0, [R9+URZ], R4 ;  /* 0x00000004090075a7 */ /* 0x0022a4000800017f */
[----:B--2---:R-:W-:Y:S05]  /*6450*/  @!P0 NANOSLEEP.SYNCS 0x989680 ;  /* 0x009896800000895d */ /* 0x004fea0003900000 */
[----:B------:R-:W2:Y:S02]  /*6460*/  @!P0 SYNCS.PHASECHK.TRANS64 P0, [R9+URZ], R4 ;  /* 0x00000004090085a7 */ /* 0x000ea4000800007f */
[----:B--2---:R-:W-:Y:S05]  /*6470*/  @!P0 BRA `(.L_x_123) ;  /* 0xfffffffc00f08947 */ /* 0x004fea000383ffff */
[----:B------:R-:W-:Y:S05]  /*6480*/  BRA `(.L_x_139) ;  /* 0xfffffff800c07947 */ /* 0x000fea000383ffff */
.L_x_140:
[----:B------:R-:W-:-:S00]  /*6490*/  BRA `(.L_x_140) ;  /* 0xfffffffc00fc7947 */ /* 0x000fc0000383ffff */
[----:B------:R-:W-:-:S00]  /*64a0*/  NOP ;  /* 0x0000000000007918 */ /* 0x000fc00000000000 */
        /* <DEDUP_REMOVED lines=13> */
.L_x_141:


//--------------------- .nv.global.init           --------------------------
	.section	.nv.global.init,"aw",@progbits
.nv.global.init:
	.type		$str$22,@object
	.size		$str$22,($str$23 - $str$22)
$str$22:
        /*0000*/ 	.byte	0x6b, 0x5f, 0x74, 0x69, 0x6c, 0x65, 0x5f, 0x63, 0x6f, 0x75, 0x6e, 0x74, 0x20, 0x3e, 0x3d, 0x20
        /*0010*/ 	.byte	0x31, 0x00
	.type		$str$23,@object
	.size		$str$23,(__unnamed_1 - $str$23)
$str$23:
        /*0012*/ 	.byte	0x2f, 0x74, 0x6d, 0x70, 0x2f, 0x63, 0x75, 0x74, 0x6c, 0x61, 0x73, 0x73, 0x5f, 0x73, 0x77, 0x65
        /*0022*/ 	.byte	0x65, 0x70, 0x5f, 0x73, 0x72, 0x63, 0x2f, 0x69, 0x6e, 0x63, 0x6c, 0x75, 0x64, 0x65, 0x2f, 0x63
        /*0032*/ 	.byte	0x75, 0x74, 0x6c, 0x61, 0x73, 0x73, 0x2f, 0x67, 0x65, 0x6d, 0x6d, 0x2f, 0x63, 0x6f, 0x6c, 0x6c
        /*0042*/ 	.byte	0x65, 0x63, 0x74, 0x69, 0x76, 0x65, 0x2f, 0x73, 0x6d, 0x39, 0x30, 0x5f, 0x6d, 0x6d, 0x61, 0x5f
        /*0052*/ 	.byte	0x74, 0x6d, 0x61, 0x5f, 0x67, 0x6d, 0x6d, 0x61, 0x5f, 0x73, 0x73, 0x5f, 0x77, 0x61, 0x72, 0x70
        /*0062*/ 	.byte	0x73, 0x70, 0x65, 0x63, 0x69, 0x61, 0x6c, 0x69, 0x7a, 0x65, 0x64, 0x2e, 0x68, 0x70, 0x70, 0x00
	.type		__unnamed_1,@object
	.size		__unnamed_1,(.L_0 - __unnamed_1)
__unnamed_1:
        /*0072*/ 	.byte	0x76, 0x6f, 0x69, 0x64, 0x20, 0x63, 0x75, 0x74, 0x6c, 0x61, 0x73, 0x73, 0x3a, 0x3a, 0x67, 0x65
        /* <DEDUP_REMOVED lines=179> */
        /*0bb2*/ 	.byte	0x65, 0x6e, 0x74, 0x69, 0x74, 0x79, 0x5d, 0x00
.L_0:


//--------------------- .nv.shared._ZN7cutlass13device_kernelINS_4gemm6kernel13GemmUniversalIN4cute5tupleIJiiiiEEENS1_10collective13CollectiveMmaINS1_34MainloopSm90TmaGmmaWarpSpecializedILi9ENS5_IJNS4_1CILi1EEESB_SB_EEENS1_35KernelTmaWarpSpecializedCooperativeEEENS5_IJNSA_ILi128EEENSA_ILi64EEESG_EEENS_6half_tENS5_IJlSB_lEEESI_SJ_NS4_8TiledMMAINS4_8MMA_AtomIJNS4_4SM904GMMA25MMA_64x64x16_F32F16F16_SSILNSN_5MajorE0ELSP_0ELNSN_7ScaleInE1ELSQ_1EEEEEENS4_6LayoutINS5_IJNSA_ILi2EEESB_SB_EEENS5_IJSB_NSA_ILi0EEESW_EEEEENS5_IJNS4_10UnderscoreESZ_SZ_EEEEENS4_13SM90_TMA_LOADENS4_14ComposedLayoutINS4_7SwizzleILi3ELi4ELi3EEENS4_18smem_ptr_flag_bitsILi16EEENST_INS5_IJNSA_ILi8EEESG_EEENS5_IJSG_SB_EEEEEEEvNS4_8identityES12_S1C_vS1D_EENS_8epilogue10collective6detail29Sm90TmaWarpSpecializedAdapterINS1G_15DefaultEpilogueISI_SJ_SJ_NS1F_6thread17LinearCombinationISI_Li1EffLNS1K_9ScaleType4KindE0ELNS_15FloatRoundStyleE2ESI_EENS1_15EpilogueDefaultEEEEEvvEEEEvNT_6ParamsE --------------------------
	.section	.nv.shared._ZN7cutlass13device_kernelINS_4gemm6kernel13GemmUniversalIN4cute5tupleIJiiiiEEENS1_10collective13CollectiveMmaINS1_34MainloopSm90TmaGmmaWarpSpecializedILi9ENS5_IJNS4_1CILi1EEESB_SB_EEENS1_35KernelTmaWarpSpecializedCooperativeEEENS5_IJNSA_ILi128EEENSA_ILi64EEESG_EEENS_6half_tENS5_IJlSB_lEEESI_SJ_NS4_8TiledMMAINS4_8MMA_AtomIJNS4_4SM904GMMA25MMA_64x64x16_F32F16F16_SSILNSN_5MajorE0ELSP_0ELNSN_7ScaleInE1ELSQ_1EEEEEENS4_6LayoutINS5_IJNSA_ILi2EEESB_SB_EEENS5_IJSB_NSA_ILi0EEESW_EEEEENS5_IJNS4_10UnderscoreESZ_SZ_EEEEENS4_13SM90_TMA_LOADENS4_14ComposedLayoutINS4_7SwizzleILi3ELi4ELi3EEENS4_18smem_ptr_flag_bitsILi16EEENST_INS5_IJNSA_ILi8EEESG_EEENS5_IJSG_SB_EEEEEEEvNS4_8identityES12_S1C_vS1D_EENS_8epilogue10collective6detail29Sm90TmaWarpSpecializedAdapterINS1G_15DefaultEpilogueISI_SJ_SJ_NS1F_6thread17LinearCombinationISI_Li1EffLNS1K_9ScaleType4KindE0ELNS_15FloatRoundStyleE2ESI_EENS1_15EpilogueDefaultEEEEEvvEEEEvNT_6ParamsE,"aw",@nobits
	.sectionflags	@""
	.align	16
	.zero		1024


//--------------------- .nv.shared.reserved.0     --------------------------
	.section	.nv.shared.reserved.0,"aw",@nobits
	.weak		__nv_reservedSMEM_offset_0_alias
	.size		__nv_reservedSMEM_offset_0_alias, 0, 0
	.other		__nv_reservedSMEM_offset_0_alias,@"STO_CUDA_RESERVED_SHARED STV_DEFAULT"
__nv_reservedSMEM_offset_0_alias:
	.zero		0


//--------------------- .nv.global                --------------------------
	.section	.nv.global,"aw",@nobits
.nv.global:
	.type		_ZN39_INTERNAL_573b171c_4_k_cu_f10c5082_26134cute1_E,@object
	.size		_ZN39_INTERNAL_573b171c_4_k_cu_f10c5082_26134cute1_E,(_ZN39_INTERNAL_573b171c_4_k_cu_f10c5082_26134cuda3std3__45__cpo6cbeginE - _ZN39_INTERNAL_573b171c_4_k_cu_f10c5082_26134cute1_E)
_ZN39_INTERNAL_573b171c_4_k_cu_f10c5082_26134cute1_E:
	.zero		1
	.type		_ZN39_INTERNAL_573b171c_4_k_cu_f10c5082_26134cuda3std3__45__cpo6cbeginE,@object
	.size		_ZN39_INTERNAL_573b171c_4_k_cu_f10c5082_26134cuda3std3__45__cpo6cbeginE,(_ZN39_INTERNAL_573b171c_4_k_cu_f10c5082_26134cuda3std3__48in_placeE - _ZN39_INTERNAL_573b171c_4_k_cu_f10c5082_26134cuda3std3__45__cpo6cbeginE)
_ZN39_INTERNAL_573b171c_4_k_cu_f10c5082_26134cuda3std3__45__cpo6cbeginE:
	.zero		1
	.type		_ZN39_INTERNAL_573b171c_4_k_cu_f10c5082_26134cuda3std3__48in_placeE,@object
	.size		_ZN39_INTERNAL_573b171c_4_k_cu_f10c5082_26134cuda3std3__48in_placeE,(_ZN39_INTERNAL_573b171c_4_k_cu_f10c5082_26134cuda3std6ranges3__45__cpo9iter_moveE - _ZN39_INTERNAL_573b171c_4_k_cu_f10c5082_26134cuda3std3__48in_placeE)
_ZN39_INTERNAL_573b171c_4_k_cu_f10c5082_26134cuda3std3__48in_placeE:
	.zero		1
	.type		_ZN39_INTERNAL_573b171c_4_k_cu_f10c5082_26134cuda3std6ranges3__45__cpo9iter_moveE,@object
	.size		_ZN39_INTERNAL_573b171c_4_k_cu_f10c5082_26134cuda3std6ranges3__45__cpo9iter_moveE,(_ZN39_INTERNAL_573b171c_4_k_cu_f10c5082_26134cuda3std3__45__cpo5beginE - _ZN39_INTERNAL_573b171c_4_k_cu_f10c5082_26134cuda3std6ranges3__45__cpo9iter_moveE)
_ZN39_INTERNAL_573b171c_4_k_cu_f10c5082_26134cuda3std6ranges3__45__cpo9iter_moveE:
	.zero		1
	.type		_ZN39_INTERNAL_573b171c_4_k_cu_f10c5082_26134cuda3std3__45__cpo5beginE,@object
	.size		_ZN39_INTERNAL_573b171c_4_k_cu_f10c5082_26134cuda3std3__45__cpo5beginE,(_ZN39_INTERNAL_573b171c_4_k_cu_f10c5082_26134cuda3std3__441_GLOBAL__N__573b171c_4_k_cu_f10c5082_26136ignoreE - _ZN39_INTERNAL_573b171c_4_k_cu_f10c5082_26134cuda3std3__45__cpo5beginE)
_ZN39_INTERNAL_573b171c_4_k_cu_f10c5082_26134cuda3std3__45__cpo5beginE:
	.zero		1
	.type		_ZN39_INTERNAL_573b171c_4_k_cu_f10c5082_26134cuda3std3__441_GLOBAL__N__573b171c_4_k_cu_f10c5082_26136ignoreE,@object
	.size		_ZN39_INTERNAL_573b171c_4_k_cu_f10c5082_26134cuda3std3__441_GLOBAL__N__573b171c_4_k_cu_f10c5082_26136ignoreE,(_ZN39_INTERNAL_573b171c_4_k_cu_f10c5082_26134cute7productE - _ZN39_INTERNAL_573b171c_4_k_cu_f10c5082_26134cuda3std3__441_GLOBAL__N__573b171c_4_k_cu_f10c5082_26136ignoreE)
_ZN39_INTERNAL_573b171c_4_k_cu_f10c5082_26134cuda3std3__441_GLOBAL__N__573b171c_4_k_cu_f10c5082_26136ignoreE:
	.zero		1
	.type		_ZN39_INTERNAL_573b171c_4_k_cu_f10c5082_26134cute7productE,@object
	.size		_ZN39_INTERNAL_573b171c_4_k_cu_f10c5082_26134cute7productE,(_ZN39_INTERNAL_573b171c_4_k_cu_f10c5082_26134cuda3std3__45__cpo3endE - _ZN39_INTERNAL_573b171c_4_k_cu_f10c5082_26134cute7productE)
_ZN39_INTERNAL_573b171c_4_k_cu_f10c5082_26134cute7productE:
	.zero		1
	.type		_ZN39_INTERNAL_573b171c_4_k_cu_f10c5082_26134cuda3std3__45__cpo3endE,@object
	.size		_ZN39_INTERNAL_573b171c_4_k_cu_f10c5082_26134cuda3std3__45__cpo3endE,(_ZN39_INTERNAL_573b171c_4_k_cu_f10c5082_26134cuda3std3__419piecewise_constructE - _ZN39_INTERNAL_573b171c_4_k_cu_f10c5082_26134cuda3std3__45__cpo3endE)
_ZN39_INTERNAL_573b171c_4_k_cu_f10c5082_26134cuda3std3__45__cpo3endE:
	.zero		1
	.type		_ZN39_INTERNAL_573b171c_4_k_cu_f10c5082_26134cuda3std3__419piecewise_constructE,@object
	.size		_ZN39_INTERNAL_573b171c_4_k_cu_f10c5082_26134cuda3std3__419piecewise_constructE,(_ZN39_INTERNAL_573b171c_4_k_cu_f10c5082_26134cuda3std3__45__cpo4cendE - _ZN39_INTERNAL_573b171c_4_k_cu_f10c5082_26134cuda3std3__419piecewise_constructE)
_ZN39_INTERNAL_573b171c_4_k_cu_f10c5082_26134cuda3std3__419piecewise_constructE:
	.zero		1
	.type		_ZN39_INTERNAL_573b171c_4_k_cu_f10c5082_26134cuda3std3__45__cpo4cendE,@object
	.size		_ZN39_INTERNAL_573b171c_4_k_cu_f10c5082_26134cuda3std3__45__cpo4cendE,(_ZN39_INTERNAL_573b171c_4_k_cu_f10c5082_26134cuda3std6ranges3__45__cpo4swapE - _ZN39_INTERNAL_573b171c_4_k_cu_f10c5082_26134cuda3std3__45__cpo4cendE)
_ZN39_INTERNAL_573b171c_4_k_cu_f10c5082_26134cuda3std3__45__cpo4cendE:
	.zero		1
	.type		_ZN39_INTERNAL_573b171c_4_k_cu_f10c5082_26134cuda3std6ranges3__45__cpo4swapE,@object
	.size		_ZN39_INTERNAL_573b171c_4_k_cu_f10c5082_26134cuda3std6ranges3__45__cpo4swapE,(.L_8 - _ZN39_INTERNAL_573b171c_4_k_cu_f10c5082_26134cuda3std6ranges3__45__cpo4swapE)
_ZN39_INTERNAL_573b171c_4_k_cu_f10c5082_26134cuda3std6ranges3__45__cpo4swapE:
	.zero		1
.L_8:


//--------------------- .nv.constant0._ZN7cutlass13device_kernelINS_4gemm6kernel13GemmUniversalIN4cute5tupleIJiiiiEEENS1_10collective13CollectiveMmaINS1_34MainloopSm90TmaGmmaWarpSpecializedILi9ENS5_IJNS4_1CILi1EEESB_SB_EEENS1_35KernelTmaWarpSpecializedCooperativeEEENS5_IJNSA_ILi128EEENSA_ILi64EEESG_EEENS_6half_tENS5_IJlSB_lEEESI_SJ_NS4_8TiledMMAINS4_8MMA_AtomIJNS4_4SM904GMMA25MMA_64x64x16_F32F16F16_SSILNSN_5MajorE0ELSP_0ELNSN_7ScaleInE1ELSQ_1EEEEEENS4_6LayoutINS5_IJNSA_ILi2EEESB_SB_EEENS5_IJSB_NSA_ILi0EEESW_EEEEENS5_IJNS4_10UnderscoreESZ_SZ_EEEEENS4_13SM90_TMA_LOADENS4_14ComposedLayoutINS4_7SwizzleILi3ELi4ELi3EEENS4_18smem_ptr_flag_bitsILi16EEENST_INS5_IJNSA_ILi8EEESG_EEENS5_IJSG_SB_EEEEEEEvNS4_8identityES12_S1C_vS1D_EENS_8epilogue10collective6detail29Sm90TmaWarpSpecializedAdapterINS1G_15DefaultEpilogueISI_SJ_SJ_NS1F_6thread17LinearCombinationISI_Li1EffLNS1K_9ScaleType4KindE0ELNS_15FloatRoundStyleE2ESI_EENS1_15EpilogueDefaultEEEEEvvEEEEvNT_6ParamsE --------------------------
	.section	.nv.constant0._ZN7cutlass13device_kernelINS_4gemm6kernel13GemmUniversalIN4cute5tupleIJiiiiEEENS1_10collective13CollectiveMmaINS1_34MainloopSm90TmaGmmaWarpSpecializedILi9ENS5_IJNS4_1CILi1EEESB_SB_EEENS1_35KernelTmaWarpSpecializedCooperativeEEENS5_IJNSA_ILi128EEENSA_ILi64EEESG_EEENS_6half_tENS5_IJlSB_lEEESI_SJ_NS4_8TiledMMAINS4_8MMA_AtomIJNS4_4SM904GMMA25MMA_64x64x16_F32F16F16_SSILNSN_5MajorE0ELSP_0ELNSN_7ScaleInE1ELSQ_1EEEEEENS4_6LayoutINS5_IJNSA_ILi2EEESB_SB_EEENS5_IJSB_NSA_ILi0EEESW_EEEEENS5_IJNS4_10UnderscoreESZ_SZ_EEEEENS4_13SM90_TMA_LOADENS4_14ComposedLayoutINS4_7SwizzleILi3ELi4ELi3EEENS4_18smem_ptr_flag_bitsILi16EEENST_INS5_IJNSA_ILi8EEESG_EEENS5_IJSG_SB_EEEEEEEvNS4_8identityES12_S1C_vS1D_EENS_8epilogue10collective6detail29Sm90TmaWarpSpecializedAdapterINS1G_15DefaultEpilogueISI_SJ_SJ_NS1F_6thread17LinearCombinationISI_Li1EffLNS1K_9ScaleType4KindE0ELNS_15FloatRoundStyleE2ESI_EENS1_15EpilogueDefaultEEEEEvvEEEEvNT_6ParamsE,"a",@progbits
	.sectionflags	@""
	.align	4
.nv.constant0._ZN7cutlass13device_kernelINS_4gemm6kernel13GemmUniversalIN4cute5tupleIJiiiiEEENS1_10collective13CollectiveMmaINS1_34MainloopSm90TmaGmmaWarpSpecializedILi9ENS5_IJNS4_1CILi1EEESB_SB_EEENS1_35KernelTmaWarpSpecializedCooperativeEEENS5_IJNSA_ILi128EEENSA_ILi64EEESG_EEENS_6half_tENS5_IJlSB_lEEESI_SJ_NS4_8TiledMMAINS4_8MMA_AtomIJNS4_4SM904GMMA25MMA_64x64x16_F32F16F16_SSILNSN_5MajorE0ELSP_0ELNSN_7ScaleInE1ELSQ_1EEEEEENS4_6LayoutINS5_IJNSA_ILi2EEESB_SB_EEENS5_IJSB_NSA_ILi0EEESW_EEEEENS5_IJNS4_10UnderscoreESZ_SZ_EEEEENS4_13SM90_TMA_LOADENS4_14ComposedLayoutINS4_7SwizzleILi3ELi4ELi3EEENS4_18smem_ptr_flag_bitsILi16EEENST_INS5_IJNSA_ILi8EEESG_EEENS5_IJSG_SB_EEEEEEEvNS4_8identityES12_S1C_vS1D_EENS_8epilogue10collective6detail29Sm90TmaWarpSpecializedAdapterINS1G_15DefaultEpilogueISI_SJ_SJ_NS1F_6thread17LinearCombinationISI_Li1EffLNS1K_9ScaleType4KindE0ELNS_15FloatRoundStyleE2ESI_EENS1_15EpilogueDefaultEEEEEvvEEEEvNT_6ParamsE:
	.zero		1664


//--------------------- SYMBOLS --------------------------

	.type		.nv.reservedSmem.offset0,@object
	.size		.nv.reservedSmem.offset0,0x4
	.type		__assertfail,@function
